// auto-generated by cutlass_sweep.conv — config: {"arch": "sm_100", "cluster_m": 2, "cluster_n": 1, "conv_kind": "dgrad", "dtype": "bf16", "ndim": 3, "tile_k": 64, "tile_m": 128, "tile_n": 128}
#include "cutlass/cutlass.h"
#include "cute/tensor.hpp"
#include "cutlass/kernel_hardware_info.hpp"
#include "cutlass/conv/convolution.h"
#include "cutlass/conv/dispatch_policy.hpp"
#include "cutlass/conv/collective/collective_builder.hpp"
#include "cutlass/conv/kernel/conv_universal.hpp"
#include "cutlass/conv/device/conv_universal_adapter.hpp"
#include "cutlass/epilogue/collective/collective_builder.hpp"

using namespace cute;
using Elem = cutlass::bfloat16_t;
using Acc  = float;
using LayoutAB = cutlass::layout::TensorNDHWC;
using LayoutC  = cutlass::layout::TensorNDHWC;
constexpr auto ConvOp = cutlass::conv::Operator::kDgrad;
using TileShape    = Shape<_128, _128, Shape<_64>>;
using ClusterShape = Shape<_2, _1, _1>;

using CollectiveEpilogue = typename cutlass::epilogue::collective::CollectiveBuilder<
    cutlass::arch::Sm100, cutlass::arch::OpClassTensorOp,
    TileShape, ClusterShape,
    cutlass::epilogue::collective::EpilogueTileAuto,
    Acc, Acc,
    Elem, LayoutC, 128 / cutlass::sizeof_bits<Elem>::value,
    Elem, LayoutC, 128 / cutlass::sizeof_bits<Elem>::value,
    cutlass::epilogue::collective::EpilogueScheduleAuto
  >::CollectiveOp;

using CollectiveMainloop = typename cutlass::conv::collective::CollectiveBuilder<
    cutlass::arch::Sm100, cutlass::arch::OpClassTensorOp, ConvOp,
    Elem, LayoutAB, 128 / cutlass::sizeof_bits<Elem>::value,
    Elem, LayoutAB, 128 / cutlass::sizeof_bits<Elem>::value,
    Acc,
    TileShape, ClusterShape,
    cutlass::conv::collective::StageCountAutoCarveout<
        static_cast<int>(sizeof(typename CollectiveEpilogue::SharedStorage))>,
    cutlass::conv::collective::KernelScheduleAuto
  >::CollectiveOp;

using ProblemShape = cutlass::conv::ConvProblemShape<
    ConvOp, CollectiveMainloop::DispatchPolicy::NumSpatialDimensions>;
using ConvKernel = cutlass::conv::kernel::ConvUniversal<
    ProblemShape, CollectiveMainloop, CollectiveEpilogue>;
using Conv = cutlass::conv::device::ConvUniversalAdapter<ConvKernel>;

auto* _anchor = &cutlass::device_kernel<ConvKernel>;


// ===== COMPILED SASS (sm_100a) =====

	.target	sm_100a

	.elftype	@"ET_EXEC"


//--------------------- .note.nv.tkinfo           --------------------------
	.section	.note.nv.tkinfo,"",@"SHT_NOTE"
	.sectionflags	@"SHF_NOTE_NV_TKINFO"
	.tkinfo
        /*0018*/ 	.word	0x00000002
        /*0030*/ 	.string	""
        /*0030*/ 	.string	"ptxas"
        /*0030*/ 	.string	"Cuda compilation tools, release 13.0, V13.0.88"
        /*0030*/ 	.string	"Build cuda_13.0.r13.0/compiler.36424714_0"
        /*0030*/ 	.string	"-arch sm_100a -m 64 "



//--------------------- .note.nv.cuinfo           --------------------------
	.section	.note.nv.cuinfo,"",@"SHT_NOTE"
	.sectionflags	@"SHF_NOTE_NV_CUINFO"
        /*0018*/ 	.short	0x0002
        /*001a*/ 	.short	0x0064
        /*001c*/ 	.short	0x0082
	.zero		2


//--------------------- .nv.info                  --------------------------
	.section	.nv.info,"",@"SHT_CUDA_INFO"
	.align	4


	//----- nvinfo : EIATTR_REGCOUNT
	.align		4
        /*0000*/ 	.byte	0x04, 0x2f
        /*0002*/ 	.short	(.L_19 - .L_18)
	.align		4
.L_18:
        /*0004*/ 	.word	index@(_ZN7cutlass13device_kernelINS_4conv6kernel13ConvUniversalINS1_16ConvProblemShapeILNS1_8OperatorE1ELi3EEENS1_10collective14CollectiveConvINS1_47MainloopSm100TmaUmmaWarpSpecializedImplicitGemmILS5_1ELi13ELi3ELi1ELi2EN4cute5tupleIJNSA_1CILi2EEENSC_ILi1EEESE_EEEEENSB_IJNSC_ILi128EEESH_NSB_IJNSC_ILi64EEEEEEEEENS_10bfloat16_tESL_NSA_8TiledMMAINSA_8MMA_AtomIJNSA_26SM100_MMA_F16BF16_2x1SM_SSISL_SL_fLi128ELi128ELNSA_4UMMA5MajorE0ELSQ_1ELNSP_7ScaleInE0ELSR_0EEEEEENSA_6LayoutINSB_IJSE_SE_SE_EEENSB_IJNSC_ILi0EEESW_SW_EEEEENSB_IJNSA_10UnderscoreESZ_SZ_EEEEENS7_6detail27Sm100ImplicitGemmTileTraitsINSA_25SM100_TMA_2SM_LOAD_IM2COLENSA_14ComposedLayoutINSA_7SwizzleILi3ELi4ELi3EEENSA_18smem_ptr_flag_bitsILi16EEENSU_INSB_IJNSC_ILi8EEESI_EEENSB_IJSI_SE_EEEEEEEvEENS13_INSA_18SM100_TMA_2SM_LOADENS15_IS17_S19_NSU_INSB_IJSI_S1A_EEENSB_IJSE_SI_EEEEEEEvEEEENS_8epilogue10collective18CollectiveEpilogueINS1N_23Sm100TmaWarpSpecializedILi4ELi2ELi16ELb1ELb0EEEJNSB_IJSI_SH_SJ_EEENSB_IJNSU_ISI_SE_EENSU_INSB_IJNSC_ILi16EEESD_EEES1I_EEEEESL_NSB_IJNSB_IJllllEEESE_SW_EEESL_S1Z_NS1N_6fusion15FusionCallbacksIS1R_NS20_17LinearCombinationISL_fSL_fLNS_15FloatRoundStyleE2EEES1S_S1X_JEEENSA_5SM1004TMEM4LOAD26SM100_TMEM_LOAD_32dp32b16xENSA_20SM90_TMA_LOAD_IM2COLENS15_INS16_ILi1ELi4ELi3EEES19_NSU_INSB_IJS1A_S1U_EEENSB_IJS1U_SE_EEEEEEENSA_39AutoVectorizingCopyWithAssumedAlignmentILi128EEENSA_21SM90_TMA_STORE_IM2COLES2F_S2H_S2H_EEEvvEEEEvNT_6ParamsE)
        /*0008*/ 	.word	0x0000004b


	//----- nvinfo : EIATTR_FRAME_SIZE
	.align		4
.L_19:
        /*000c*/ 	.byte	0x04, 0x11
        /*000e*/ 	.short	(.L_21 - .L_20)
	.align		4
.L_20:
        /*0010*/ 	.word	index@($__internal_2_$__cuda_sm10x_tcgen05_guardrail_trap_unallocated_columns_being_dealloced)
        /*0014*/ 	.word	0x00000008


	//----- nvinfo : EIATTR_FRAME_SIZE
	.align		4
.L_21:
        /*0018*/ 	.byte	0x04, 0x11
        /*001a*/ 	.short	(.L_23 - .L_22)
	.align		4
.L_22:
        /*001c*/ 	.word	index@($__internal_1_$__cuda_sm10x_tcgen05_guardrail_trap_phase_invalid_during_alloc)
        /*0020*/ 	.word	0x00000008


	//----- nvinfo : EIATTR_FRAME_SIZE
	.align		4
.L_23:
        /*0024*/ 	.byte	0x04, 0x11
        /*0026*/ 	.short	(.L_25 - .L_24)
	.align		4
.L_24:
        /*0028*/ 	.word	index@($__internal_0_$__cuda_sm10x_tcgen05_guardrail_trap_col_being_dealloced_not_returned_by_alloc)
        /*002c*/ 	.word	0x00000008


	//----- nvinfo : EIATTR_FRAME_SIZE
	.align		4
.L_25:
        /*0030*/ 	.byte	0x04, 0x11
        /*0032*/ 	.short	(.L_27 - .L_26)
	.align		4
.L_26:
        /*0034*/ 	.word	index@(_ZN7cutlass13device_kernelINS_4conv6kernel13ConvUniversalINS1_16ConvProblemShapeILNS1_8OperatorE1ELi3EEENS1_10collective14CollectiveConvINS1_47MainloopSm100TmaUmmaWarpSpecializedImplicitGemmILS5_1ELi13ELi3ELi1ELi2EN4cute5tupleIJNSA_1CILi2EEENSC_ILi1EEESE_EEEEENSB_IJNSC_ILi128EEESH_NSB_IJNSC_ILi64EEEEEEEEENS_10bfloat16_tESL_NSA_8TiledMMAINSA_8MMA_AtomIJNSA_26SM100_MMA_F16BF16_2x1SM_SSISL_SL_fLi128ELi128ELNSA_4UMMA5MajorE0ELSQ_1ELNSP_7ScaleInE0ELSR_0EEEEEENSA_6LayoutINSB_IJSE_SE_SE_EEENSB_IJNSC_ILi0EEESW_SW_EEEEENSB_IJNSA_10UnderscoreESZ_SZ_EEEEENS7_6detail27Sm100ImplicitGemmTileTraitsINSA_25SM100_TMA_2SM_LOAD_IM2COLENSA_14ComposedLayoutINSA_7SwizzleILi3ELi4ELi3EEENSA_18smem_ptr_flag_bitsILi16EEENSU_INSB_IJNSC_ILi8EEESI_EEENSB_IJSI_SE_EEEEEEEvEENS13_INSA_18SM100_TMA_2SM_LOADENS15_IS17_S19_NSU_INSB_IJSI_S1A_EEENSB_IJSE_SI_EEEEEEEvEEEENS_8epilogue10collective18CollectiveEpilogueINS1N_23Sm100TmaWarpSpecializedILi4ELi2ELi16ELb1ELb0EEEJNSB_IJSI_SH_SJ_EEENSB_IJNSU_ISI_SE_EENSU_INSB_IJNSC_ILi16EEESD_EEES1I_EEEEESL_NSB_IJNSB_IJllllEEESE_SW_EEESL_S1Z_NS1N_6fusion15FusionCallbacksIS1R_NS20_17LinearCombinationISL_fSL_fLNS_15FloatRoundStyleE2EEES1S_S1X_JEEENSA_5SM1004TMEM4LOAD26SM100_TMEM_LOAD_32dp32b16xENSA_20SM90_TMA_LOAD_IM2COLENS15_INS16_ILi1ELi4ELi3EEES19_NSU_INSB_IJS1A_S1U_EEENSB_IJS1U_SE_EEEEEEENSA_39AutoVectorizingCopyWithAssumedAlignmentILi128EEENSA_21SM90_TMA_STORE_IM2COLES2F_S2H_S2H_EEEvvEEEEvNT_6ParamsE)
        /*0038*/ 	.word	0x00000008


	//----- nvinfo : EIATTR_MIN_STACK_SIZE
	.align		4
.L_27:
        /*003c*/ 	.byte	0x04, 0x12
        /*003e*/ 	.short	(.L_29 - .L_28)
	.align		4
.L_28:
        /*0040*/ 	.word	index@(_ZN7cutlass13device_kernelINS_4conv6kernel13ConvUniversalINS1_16ConvProblemShapeILNS1_8OperatorE1ELi3EEENS1_10collective14CollectiveConvINS1_47MainloopSm100TmaUmmaWarpSpecializedImplicitGemmILS5_1ELi13ELi3ELi1ELi2EN4cute5tupleIJNSA_1CILi2EEENSC_ILi1EEESE_EEEEENSB_IJNSC_ILi128EEESH_NSB_IJNSC_ILi64EEEEEEEEENS_10bfloat16_tESL_NSA_8TiledMMAINSA_8MMA_AtomIJNSA_26SM100_MMA_F16BF16_2x1SM_SSISL_SL_fLi128ELi128ELNSA_4UMMA5MajorE0ELSQ_1ELNSP_7ScaleInE0ELSR_0EEEEEENSA_6LayoutINSB_IJSE_SE_SE_EEENSB_IJNSC_ILi0EEESW_SW_EEEEENSB_IJNSA_10UnderscoreESZ_SZ_EEEEENS7_6detail27Sm100ImplicitGemmTileTraitsINSA_25SM100_TMA_2SM_LOAD_IM2COLENSA_14ComposedLayoutINSA_7SwizzleILi3ELi4ELi3EEENSA_18smem_ptr_flag_bitsILi16EEENSU_INSB_IJNSC_ILi8EEESI_EEENSB_IJSI_SE_EEEEEEEvEENS13_INSA_18SM100_TMA_2SM_LOADENS15_IS17_S19_NSU_INSB_IJSI_S1A_EEENSB_IJSE_SI_EEEEEEEvEEEENS_8epilogue10collective18CollectiveEpilogueINS1N_23Sm100TmaWarpSpecializedILi4ELi2ELi16ELb1ELb0EEEJNSB_IJSI_SH_SJ_EEENSB_IJNSU_ISI_SE_EENSU_INSB_IJNSC_ILi16EEESD_EEES1I_EEEEESL_NSB_IJNSB_IJllllEEESE_SW_EEESL_S1Z_NS1N_6fusion15FusionCallbacksIS1R_NS20_17LinearCombinationISL_fSL_fLNS_15FloatRoundStyleE2EEES1S_S1X_JEEENSA_5SM1004TMEM4LOAD26SM100_TMEM_LOAD_32dp32b16xENSA_20SM90_TMA_LOAD_IM2COLENS15_INS16_ILi1ELi4ELi3EEES19_NSU_INSB_IJS1A_S1U_EEENSB_IJS1U_SE_EEEEEEENSA_39AutoVectorizingCopyWithAssumedAlignmentILi128EEENSA_21SM90_TMA_STORE_IM2COLES2F_S2H_S2H_EEEvvEEEEvNT_6ParamsE)
        /*0044*/ 	.word	0x00000008
.L_29:


//--------------------- .nv.compat                --------------------------
	.section	.nv.compat,"",@"SHT_CUDA_COMPAT_INFO"
	.align	4
        /*0000*/ 	.byte	0x02, 0x09, 0x01, 0x00, 0x02, 0x02, 0x02, 0x00, 0x02, 0x05, 0x05, 0x00, 0x03, 0x07, 0x01, 0x01
        /*0010*/ 	.byte	0x02, 0x03, 0x01, 0x00, 0x02, 0x06, 0x01, 0x00, 0x04, 0x0b, 0x08, 0x00, 0x09, 0x00, 0x00, 0x00
        /*0020*/ 	.byte	0x00, 0x00, 0x00, 0x00


//--------------------- .nv.info._ZN7cutlass13device_kernelINS_4conv6kernel13ConvUniversalINS1_16ConvProblemShapeILNS1_8OperatorE1ELi3EEENS1_10collective14CollectiveConvINS1_47MainloopSm100TmaUmmaWarpSpecializedImplicitGemmILS5_1ELi13ELi3ELi1ELi2EN4cute5tupleIJNSA_1CILi2EEENSC_ILi1EEESE_EEEEENSB_IJNSC_ILi128EEESH_NSB_IJNSC_ILi64EEEEEEEEENS_10bfloat16_tESL_NSA_8TiledMMAINSA_8MMA_AtomIJNSA_26SM100_MMA_F16BF16_2x1SM_SSISL_SL_fLi128ELi128ELNSA_4UMMA5MajorE0ELSQ_1ELNSP_7ScaleInE0ELSR_0EEEEEENSA_6LayoutINSB_IJSE_SE_SE_EEENSB_IJNSC_ILi0EEESW_SW_EEEEENSB_IJNSA_10UnderscoreESZ_SZ_EEEEENS7_6detail27Sm100ImplicitGemmTileTraitsINSA_25SM100_TMA_2SM_LOAD_IM2COLENSA_14ComposedLayoutINSA_7SwizzleILi3ELi4ELi3EEENSA_18smem_ptr_flag_bitsILi16EEENSU_INSB_IJNSC_ILi8EEESI_EEENSB_IJSI_SE_EEEEEEEvEENS13_INSA_18SM100_TMA_2SM_LOADENS15_IS17_S19_NSU_INSB_IJSI_S1A_EEENSB_IJSE_SI_EEEEEEEvEEEENS_8epilogue10collective18CollectiveEpilogueINS1N_23Sm100TmaWarpSpecializedILi4ELi2ELi16ELb1ELb0EEEJNSB_IJSI_SH_SJ_EEENSB_IJNSU_ISI_SE_EENSU_INSB_IJNSC_ILi16EEESD_EEES1I_EEEEESL_NSB_IJNSB_IJllllEEESE_SW_EEESL_S1Z_NS1N_6fusion15FusionCallbacksIS1R_NS20_17LinearCombinationISL_fSL_fLNS_15FloatRoundStyleE2EEES1S_S1X_JEEENSA_5SM1004TMEM4LOAD26SM100_TMEM_LOAD_32dp32b16xENSA_20SM90_TMA_LOAD_IM2COLENS15_INS16_ILi1ELi4ELi3EEES19_NSU_INSB_IJS1A_S1U_EEENSB_IJS1U_SE_EEEEEEENSA_39AutoVectorizingCopyWithAssumedAlignmentILi128EEENSA_21SM90_TMA_STORE_IM2COLES2F_S2H_S2H_EEEvvEEEEvNT_6ParamsE --------------------------
	.section	.nv.info._ZN7cutlass13device_kernelINS_4conv6kernel13ConvUniversalINS1_16ConvProblemShapeILNS1_8OperatorE1ELi3EEENS1_10collective14CollectiveConvINS1_47MainloopSm100TmaUmmaWarpSpecializedImplicitGemmILS5_1ELi13ELi3ELi1ELi2EN4cute5tupleIJNSA_1CILi2EEENSC_ILi1EEESE_EEEEENSB_IJNSC_ILi128EEESH_NSB_IJNSC_ILi64EEEEEEEEENS_10bfloat16_tESL_NSA_8TiledMMAINSA_8MMA_AtomIJNSA_26SM100_MMA_F16BF16_2x1SM_SSISL_SL_fLi128ELi128ELNSA_4UMMA5MajorE0ELSQ_1ELNSP_7ScaleInE0ELSR_0EEEEEENSA_6LayoutINSB_IJSE_SE_SE_EEENSB_IJNSC_ILi0EEESW_SW_EEEEENSB_IJNSA_10UnderscoreESZ_SZ_EEEEENS7_6detail27Sm100ImplicitGemmTileTraitsINSA_25SM100_TMA_2SM_LOAD_IM2COLENSA_14ComposedLayoutINSA_7SwizzleILi3ELi4ELi3EEENSA_18smem_ptr_flag_bitsILi16EEENSU_INSB_IJNSC_ILi8EEESI_EEENSB_IJSI_SE_EEEEEEEvEENS13_INSA_18SM100_TMA_2SM_LOADENS15_IS17_S19_NSU_INSB_IJSI_S1A_EEENSB_IJSE_SI_EEEEEEEvEEEENS_8epilogue10collective18CollectiveEpilogueINS1N_23Sm100TmaWarpSpecializedILi4ELi2ELi16ELb1ELb0EEEJNSB_IJSI_SH_SJ_EEENSB_IJNSU_ISI_SE_EENSU_INSB_IJNSC_ILi16EEESD_EEES1I_EEEEESL_NSB_IJNSB_IJllllEEESE_SW_EEESL_S1Z_NS1N_6fusion15FusionCallbacksIS1R_NS20_17LinearCombinationISL_fSL_fLNS_15FloatRoundStyleE2EEES1S_S1X_JEEENSA_5SM1004TMEM4LOAD26SM100_TMEM_LOAD_32dp32b16xENSA_20SM90_TMA_LOAD_IM2COLENS15_INS16_ILi1ELi4ELi3EEES19_NSU_INSB_IJS1A_S1U_EEENSB_IJS1U_SE_EEEEEEENSA_39AutoVectorizingCopyWithAssumedAlignmentILi128EEENSA_21SM90_TMA_STORE_IM2COLES2F_S2H_S2H_EEEvvEEEEvNT_6ParamsE,"",@"SHT_CUDA_INFO"
	.sectionflags	@""
	.align	4


	//----- nvinfo : EIATTR_CUDA_API_VERSION
	.align		4
        /*0000*/ 	.byte	0x04, 0x37
        /*0002*/ 	.short	(.L_31 - .L_30)
.L_30:
        /*0004*/ 	.word	0x00000082


	//----- nvinfo : EIATTR_KPARAM_INFO
	.align		4
.L_31:
        /*0008*/ 	.byte	0x04, 0x17
        /*000a*/ 	.short	(.L_33 - .L_32)
.L_32:
        /*000c*/ 	.word	0x00000000
        /*0010*/ 	.short	0x0000
        /*0012*/ 	.short	0x0000
        /*0014*/ 	.byte	0x00, 0xf0, 0x01, 0x24


	//----- nvinfo : EIATTR_AT_ENTRY_FRAGMENTS
	.align		4
.L_33:
        /*0018*/ 	.byte	0x04, 0x4f
        /*001a*/ 	.short	(.L_35 - .L_34)


	//   ....[0]....
.L_34:
        /*001c*/ 	.word	0x00000007


	//----- nvinfo : EIATTR_RESERVED_SMEM_USED
	.align		4
.L_35:
        /*0020*/ 	.byte	0x01, 0x41
	.zero		2


	//----- nvinfo : EIATTR_SPARSE_MMA_MASK
	.align		4
        /*0024*/ 	.byte	0x03, 0x50
        /*0026*/ 	.short	0x0000


	//----- nvinfo : EIATTR_TCGEN05_2CTA_USED
	.align		4
        /*0028*/ 	.byte	0x01, 0x52
	.zero		2


	//----- nvinfo : EIATTR_MAXREG_COUNT
	.align		4
        /*002c*/ 	.byte	0x03, 0x1b
        /*002e*/ 	.short	0x00ff


	//----- nvinfo : EIATTR_NUM_BARRIERS
	.align		4
        /*0030*/ 	.byte	0x02, 0x4c
        /*0032*/ 	.byte	0x07
	.zero		1


	//----- nvinfo : EIATTR_EXTERNS
	.align		4
        /*0034*/ 	.byte	0x04, 0x0f
        /*0036*/ 	.short	(.L_37 - .L_36)


	//   ....[0]....
	.align		4
.L_36:
        /*0038*/ 	.word	index@(__assertfail)


	//----- nvinfo : EIATTR_MERCURY_ISA_VERSION
	.align		4
.L_37:
        /*003c*/ 	.byte	0x03, 0x5f
        /*003e*/ 	.short	0x0101


	//----- nvinfo : EIATTR_INT_WARP_WIDE_INSTR_OFFSETS
	.align		4
        /*0040*/ 	.byte	0x04, 0x31
        /*0042*/ 	.short	(.L_39 - .L_38)


	//   ....[0]....
.L_38:
        /*0044*/ 	.word	0x00000da0


	//   ....[1]....
        /*0048*/ 	.word	0x00000e50


	//   ....[2]....
        /*004c*/ 	.word	0x00004ad0


	//   ....[3]....
        /*0050*/ 	.word	0x00004af0


	//   ....[4]....
        /*0054*/ 	.word	0x00004b20


	//   ....[5]....
        /*0058*/ 	.word	0x00005890


	//   ....[6]....
        /*005c*/ 	.word	0x00005940


	//   ....[7]....
        /*0060*/ 	.word	0x000059c0


	//   ....[8]....
        /*0064*/ 	.word	0x00005a80


	//   ....[9]....
        /*0068*/ 	.word	0x00005b60


	//   ....[10]....
        /*006c*/ 	.word	0x00005bf0


	//   ....[11]....
        /*0070*/ 	.word	0x00005c80


	//   ....[12]....
        /*0074*/ 	.word	0x00005d80


	//   ....[13]....
        /*0078*/ 	.word	0x00005e10


	//   ....[14]....
        /*007c*/ 	.word	0x00005eb0


	//   ....[15]....
        /*0080*/ 	.word	0x00006000


	//   ....[16]....
        /*0084*/ 	.word	0x00006070


	//----- nvinfo : EIATTR_COOP_GROUP_MASK_REGIDS
	.align		4
.L_39:
        /*0088*/ 	.byte	0x04, 0x29
        /*008a*/ 	.short	(.L_41 - .L_40)


	//   ....[0]....
.L_40:
        /*008c*/ 	.word	0xffffffff


	//   ....[1]....
        /*0090*/ 	.word	0xffffffff


	//   ....[2]....
        /*0094*/ 	.word	0xffffffff


	//   ....[3]....
        /*0098*/ 	.word	0xffffffff


	//   ....[4]....
        /*009c*/ 	.word	0xffffffff


	//   ....[5]....
        /*00a0*/ 	.word	0xffffffff


	//   ....[6]....
        /*00a4*/ 	.word	0xffffffff


	//   ....[7]....
        /*00a8*/ 	.word	0xffffffff


	//   ....[8]....
        /*00ac*/ 	.word	0xffffffff


	//   ....[9]....
        /*00b0*/ 	.word	0xffffffff


	//   ....[10]....
        /*00b4*/ 	.word	0xffffffff


	//   ....[11]....
        /*00b8*/ 	.word	0xffffffff


	//   ....[12]....
        /*00bc*/ 	.word	0xffffffff


	//----- nvinfo : EIATTR_COOP_GROUP_INSTR_OFFSETS
	.align		4
.L_41:
        /*00c0*/ 	.byte	0x04, 0x28
        /*00c2*/ 	.short	(.L_43 - .L_42)


	//   ....[0]....
.L_42:
        /*00c4*/ 	.word	0x000000d0


	//   ....[1]....
        /*00c8*/ 	.word	0x00000540


	//   ....[2]....
        /*00cc*/ 	.word	0x00000830


	//   ....[3]....
        /*00d0*/ 	.word	0x000009d0


	//   ....[4]....
        /*00d4*/ 	.word	0x00000ad0


	//   ....[5]....
        /*00d8*/ 	.word	0x00000c20


	//   ....[6]....
        /*00dc*/ 	.word	0x00000ec0


	//   ....[7]....
        /*00e0*/ 	.word	0x000027b0


	//   ....[8]....
        /*00e4*/ 	.word	0x000039a0


	//   ....[9]....
        /*00e8*/ 	.word	0x00003e70


	//   ....[10]....
        /*00ec*/ 	.word	0x00003ea0


	//   ....[11]....
        /*00f0*/ 	.word	0x000049e0


	//   ....[12]....
        /*00f4*/ 	.word	0x00004bf0


	//----- nvinfo : EIATTR_VRC_CTA_INIT_COUNT
	.align		4
.L_43:
        /*00f8*/ 	.byte	0x02, 0x4a
        /*00fa*/ 	.byte	0x80
	.zero		1


	//----- nvinfo : EIATTR_SYSCALL_OFFSETS
	.align		4
        /*00fc*/ 	.byte	0x04, 0x46
        /*00fe*/ 	.short	(.L_45 - .L_44)


	//   ....[0]....
.L_44:
        /*0100*/ 	.word	0x00006c50


	//   ....[1]....
        /*0104*/ 	.word	0x00006d40


	//   ....[2]....
        /*0108*/ 	.word	0x000076b0


	//   ....[3]....
        /*010c*/ 	.word	0x00008020


	//   ....[4]....
        /*0110*/ 	.word	0x00008900


	//   ....[5]....
        /*0114*/ 	.word	0x000091d0


	//----- nvinfo : EIATTR_MBARRIER_INSTR_OFFSETS
	.align		4
.L_45:
        /*0118*/ 	.byte	0x04, 0x39
        /*011a*/ 	.short	(.L_47 - .L_46)


	//   ....[0]....
.L_46:
        /*011c*/ 	.word	0x00000670
        /*0120*/ 	.word	0x000000ff
        /*0124*/ 	.word	0x00000000
        /*0128*/ 	.short	0x0100
        /*012a*/ 	.byte	0x04
	.zero		1


	//   ....[1]....
        /*012c*/ 	.word	0x00000680
        /*0130*/ 	.word	0x000000ff
        /*0134*/ 	.word	0x00000068
        /*0138*/ 	.short	0x0100
        /*013a*/ 	.byte	0x04
	.zero		1


	//   ....[2]....
        /*013c*/ 	.word	0x00000690
        /*0140*/ 	.word	0x000000ff
        /*0144*/ 	.word	0x00000008
        /*0148*/ 	.short	0x0100
        /*014a*/ 	.byte	0x04
	.zero		1


	//   ....[3]....
        /*014c*/ 	.word	0x000006a0
        /*0150*/ 	.word	0x000000ff
        /*0154*/ 	.word	0x00000070
        /*0158*/ 	.short	0x0100
        /*015a*/ 	.byte	0x04
	.zero		1


	//   ....[4]....
        /*015c*/ 	.word	0x000006b0
        /*0160*/ 	.word	0x000000ff
        /*0164*/ 	.word	0x00000010
        /*0168*/ 	.short	0x0100
        /*016a*/ 	.byte	0x04
	.zero		1


	//   ....[5]....
        /*016c*/ 	.word	0x000006c0
        /*0170*/ 	.word	0x000000ff
        /*0174*/ 	.word	0x00000078
        /*0178*/ 	.short	0x0100
        /*017a*/ 	.byte	0x04
	.zero		1


	//   ....[6]....
        /*017c*/ 	.word	0x000006d0
        /*0180*/ 	.word	0x000000ff
        /*0184*/ 	.word	0x00000018
        /*0188*/ 	.short	0x0100
        /*018a*/ 	.byte	0x04
	.zero		1


	//   ....[7]....
        /*018c*/ 	.word	0x000006e0
        /*0190*/ 	.word	0x000000ff
        /*0194*/ 	.word	0x00000080
        /*0198*/ 	.short	0x0100
        /*019a*/ 	.byte	0x04
	.zero		1


	//   ....[8]....
        /*019c*/ 	.word	0x000006f0
        /*01a0*/ 	.word	0x000000ff
        /*01a4*/ 	.word	0x00000020
        /*01a8*/ 	.short	0x0100
        /*01aa*/ 	.byte	0x04
	.zero		1


	//   ....[9]....
        /*01ac*/ 	.word	0x00000700
        /*01b0*/ 	.word	0x000000ff
        /*01b4*/ 	.word	0x00000088
        /*01b8*/ 	.short	0x0100
        /*01ba*/ 	.byte	0x04
	.zero		1


	//   ....[10]....
        /*01bc*/ 	.word	0x00000710
        /*01c0*/ 	.word	0x000000ff
        /*01c4*/ 	.word	0x00000028
        /*01c8*/ 	.short	0x0100
        /*01ca*/ 	.byte	0x04
	.zero		1


	//   ....[11]....
        /*01cc*/ 	.word	0x00000720
        /*01d0*/ 	.word	0x000000ff
        /*01d4*/ 	.word	0x00000090
        /*01d8*/ 	.short	0x0100
        /*01da*/ 	.byte	0x04
	.zero		1


	//   ....[12]....
        /*01dc*/ 	.word	0x00000730
        /*01e0*/ 	.word	0x000000ff
        /*01e4*/ 	.word	0x00000030
        /*01e8*/ 	.short	0x0100
        /*01ea*/ 	.byte	0x04
	.zero		1


	//   ....[13]....
        /*01ec*/ 	.word	0x00000740
        /*01f0*/ 	.word	0x000000ff
        /*01f4*/ 	.word	0x00000098
        /*01f8*/ 	.short	0x0100
        /*01fa*/ 	.byte	0x04
	.zero		1


	//   ....[14]....
        /*01fc*/ 	.word	0x00000750
        /*0200*/ 	.word	0x000000ff
        /*0204*/ 	.word	0x00000038
        /*0208*/ 	.short	0x0100
        /*020a*/ 	.byte	0x04
	.zero		1


	//   ....[15]....
        /*020c*/ 	.word	0x00000760
        /*0210*/ 	.word	0x000000ff
        /*0214*/ 	.word	0x000000a0
        /*0218*/ 	.short	0x0100
        /*021a*/ 	.byte	0x04
	.zero		1


	//   ....[16]....
        /*021c*/ 	.word	0x00000770
        /*0220*/ 	.word	0x000000ff
        /*0224*/ 	.word	0x00000040
        /*0228*/ 	.short	0x0100
        /*022a*/ 	.byte	0x04
	.zero		1


	//   ....[17]....
        /*022c*/ 	.word	0x00000780
        /*0230*/ 	.word	0x000000ff
        /*0234*/ 	.word	0x000000a8
        /*0238*/ 	.short	0x0100
        /*023a*/ 	.byte	0x04
	.zero		1


	//   ....[18]....
        /*023c*/ 	.word	0x00000790
        /*0240*/ 	.word	0x000000ff
        /*0244*/ 	.word	0x00000048
        /*0248*/ 	.short	0x0100
        /*024a*/ 	.byte	0x04
	.zero		1


	//   ....[19]....
        /*024c*/ 	.word	0x000007a0
        /*0250*/ 	.word	0x000000ff
        /*0254*/ 	.word	0x000000b0
        /*0258*/ 	.short	0x0100
        /*025a*/ 	.byte	0x04
	.zero		1


	//   ....[20]....
        /*025c*/ 	.word	0x000007b0
        /*0260*/ 	.word	0x000000ff
        /*0264*/ 	.word	0x00000050
        /*0268*/ 	.short	0x0100
        /*026a*/ 	.byte	0x04
	.zero		1


	//   ....[21]....
        /*026c*/ 	.word	0x000007c0
        /*0270*/ 	.word	0x000000ff
        /*0274*/ 	.word	0x000000b8
        /*0278*/ 	.short	0x0100
        /*027a*/ 	.byte	0x04
	.zero		1


	//   ....[22]....
        /*027c*/ 	.word	0x000007d0
        /*0280*/ 	.word	0x000000ff
        /*0284*/ 	.word	0x00000058
        /*0288*/ 	.short	0x0100
        /*028a*/ 	.byte	0x04
	.zero		1


	//   ....[23]....
        /*028c*/ 	.word	0x000007e0
        /*0290*/ 	.word	0x000000ff
        /*0294*/ 	.word	0x000000c0
        /*0298*/ 	.short	0x0100
        /*029a*/ 	.byte	0x04
	.zero		1


	//   ....[24]....
        /*029c*/ 	.word	0x000007f0
        /*02a0*/ 	.word	0x000000ff
        /*02a4*/ 	.word	0x00000060
        /*02a8*/ 	.short	0x0100
        /*02aa*/ 	.byte	0x04
	.zero		1


	//   ....[25]....
        /*02ac*/ 	.word	0x00000800
        /*02b0*/ 	.word	0x000000ff
        /*02b4*/ 	.word	0x000000c8
        /*02b8*/ 	.short	0x0100
        /*02ba*/ 	.byte	0x04
	.zero		1


	//   ....[26]....
        /*02bc*/ 	.word	0x00000940
        /*02c0*/ 	.word	0x000000ff
        /*02c4*/ 	.word	0x000000d0
        /*02c8*/ 	.short	0x0100
        /*02ca*/ 	.byte	0x04
	.zero		1


	//   ....[27]....
        /*02cc*/ 	.word	0x00000950
        /*02d0*/ 	.word	0x000000ff
        /*02d4*/ 	.word	0x000000f0
        /*02d8*/ 	.short	0x0100
        /*02da*/ 	.byte	0x04
	.zero		1


	//   ....[28]....
        /*02dc*/ 	.word	0x00000960
        /*02e0*/ 	.word	0x000000ff
        /*02e4*/ 	.word	0x000000d8
        /*02e8*/ 	.short	0x0100
        /*02ea*/ 	.byte	0x04
	.zero		1


	//   ....[29]....
        /*02ec*/ 	.word	0x00000970
        /*02f0*/ 	.word	0x000000ff
        /*02f4*/ 	.word	0x000000f8
        /*02f8*/ 	.short	0x0100
        /*02fa*/ 	.byte	0x04
	.zero		1


	//   ....[30]....
        /*02fc*/ 	.word	0x00000980
        /*0300*/ 	.word	0x000000ff
        /*0304*/ 	.word	0x000000e0
        /*0308*/ 	.short	0x0100
        /*030a*/ 	.byte	0x04
	.zero		1


	//   ....[31]....
        /*030c*/ 	.word	0x00000990
        /*0310*/ 	.word	0x000000ff
        /*0314*/ 	.word	0x00000100
        /*0318*/ 	.short	0x0100
        /*031a*/ 	.byte	0x04
	.zero		1


	//   ....[32]....
        /*031c*/ 	.word	0x000009a0
        /*0320*/ 	.word	0x000000ff
        /*0324*/ 	.word	0x000000e8
        /*0328*/ 	.short	0x0100
        /*032a*/ 	.byte	0x04
	.zero		1


	//   ....[33]....
        /*032c*/ 	.word	0x000009b0
        /*0330*/ 	.word	0x000000ff
        /*0334*/ 	.word	0x00000108
        /*0338*/ 	.short	0x0100
        /*033a*/ 	.byte	0x04
	.zero		1


	//   ....[34]....
        /*033c*/ 	.word	0x00000aa0
        /*0340*/ 	.word	0x000000ff
        /*0344*/ 	.word	0x00000110
        /*0348*/ 	.short	0x0100
        /*034a*/ 	.byte	0x04
	.zero		1


	//   ....[35]....
        /*034c*/ 	.word	0x00000ab0
        /*0350*/ 	.word	0x000000ff
        /*0354*/ 	.word	0x00000118
        /*0358*/ 	.short	0x0100
        /*035a*/ 	.byte	0x04
	.zero		1


	//   ....[36]....
        /*035c*/ 	.word	0x00000bf0
        /*0360*/ 	.word	0x000000ff
        /*0364*/ 	.word	0x00000120
        /*0368*/ 	.short	0x0100
        /*036a*/ 	.byte	0x06
	.zero		1


	//   ....[37]....
        /*036c*/ 	.word	0x00000c00
        /*0370*/ 	.word	0x000000ff
        /*0374*/ 	.word	0x00000128
        /*0378*/ 	.short	0x0100
        /*037a*/ 	.byte	0x06
	.zero		1


	//   ....[38]....
        /*037c*/ 	.word	0x00000d40
        /*0380*/ 	.word	0x000000ff
        /*0384*/ 	.word	0x00000130
        /*0388*/ 	.short	0x0100
        /*038a*/ 	.byte	0x04
	.zero		1


	//   ....[39]....
        /*038c*/ 	.word	0x00000d50
        /*0390*/ 	.word	0x000000ff
        /*0394*/ 	.word	0x00000140
        /*0398*/ 	.short	0x0100
        /*039a*/ 	.byte	0x04
	.zero		1


	//   ....[40]....
        /*039c*/ 	.word	0x00000d60
        /*03a0*/ 	.word	0x000000ff
        /*03a4*/ 	.word	0x00000138
        /*03a8*/ 	.short	0x0100
        /*03aa*/ 	.byte	0x04
	.zero		1


	//   ....[41]....
        /*03ac*/ 	.word	0x00000d70
        /*03b0*/ 	.word	0x000000ff
        /*03b4*/ 	.word	0x00000148
        /*03b8*/ 	.short	0x0100
        /*03ba*/ 	.byte	0x04
	.zero		1


	//   ....[42]....
        /*03bc*/ 	.word	0x00000e70
        /*03c0*/ 	.word	0x000000ff
        /*03c4*/ 	.word	0x00000150
        /*03c8*/ 	.short	0x0100
        /*03ca*/ 	.byte	0x06
	.zero		1


	//   ....[43]....
        /*03cc*/ 	.word	0x000019c0
        /*03d0*/ 	.word	0x000000ff
        /*03d4*/ 	.word	0x00000068
        /*03d8*/ 	.short	0x010a
        /*03da*/ 	.byte	0x04
	.zero		1


	//   ....[44]....
        /*03dc*/ 	.word	0x00001d00
        /*03e0*/ 	.word	0x000000ff
        /*03e4*/ 	.word	0x00000068
        /*03e8*/ 	.short	0x010a
        /*03ea*/ 	.byte	0x09
	.zero		1


	//   ....[45]....
        /*03ec*/ 	.word	0x00001eb0
        /*03f0*/ 	.word	0x000000ff
        /*03f4*/ 	.word	0x00000068
        /*03f8*/ 	.short	0x010a
        /*03fa*/ 	.byte	0x08
	.zero		1


	//   ....[46]....
        /*03fc*/ 	.word	0x000020d0
        /*0400*/ 	.word	0x000000ff
        /*0404*/ 	.word	0x00000118
        /*0408*/ 	.short	0x0101
        /*040a*/ 	.byte	0x24
	.zero		1


	//   ....[47]....
        /*040c*/ 	.word	0x00002100
        /*0410*/ 	.word	0x000000ff
        /*0414*/ 	.word	0x00000068
        /*0418*/ 	.short	0x010a
        /*041a*/ 	.byte	0x04
	.zero		1


	//   ....[48]....
        /*041c*/ 	.word	0x000023e0
        /*0420*/ 	.word	0x000000ff
        /*0424*/ 	.word	0x00000068
        /*0428*/ 	.short	0x010a
        /*042a*/ 	.byte	0x09
	.zero		1


	//   ....[49]....
        /*042c*/ 	.word	0x00002590
        /*0430*/ 	.word	0x000000ff
        /*0434*/ 	.word	0x00000068
        /*0438*/ 	.short	0x010a
        /*043a*/ 	.byte	0x08
	.zero		1


	//   ....[50]....
        /*043c*/ 	.word	0x000027c0
        /*0440*/ 	.word	0x000000ff
        /*0444*/ 	.word	0x00000120
        /*0448*/ 	.short	0x010a
        /*044a*/ 	.byte	0x24
	.zero		1


	//   ....[51]....
        /*044c*/ 	.word	0x00002880
        /*0450*/ 	.word	0x000000ff
        /*0454*/ 	.word	0x00000000
        /*0458*/ 	.short	0x0101
        /*045a*/ 	.byte	0x04
	.zero		1


	//   ....[52]....
        /*045c*/ 	.word	0x00002e80
        /*0460*/ 	.word	0x000000ff
        /*0464*/ 	.word	0x00000000
        /*0468*/ 	.short	0x010a
        /*046a*/ 	.byte	0x04
	.zero		1


	//   ....[53]....
        /*046c*/ 	.word	0x00002f20
        /*0470*/ 	.word	0x000000ff
        /*0474*/ 	.word	0x00000000
        /*0478*/ 	.short	0x010a
        /*047a*/ 	.byte	0x05
	.zero		1


	//   ....[54]....
        /*047c*/ 	.word	0x00002fc0
        /*0480*/ 	.word	0x000000ff
        /*0484*/ 	.word	0x00000000
        /*0488*/ 	.short	0x010a
        /*048a*/ 	.byte	0x05
	.zero		1


	//   ....[55]....
        /*048c*/ 	.word	0x00003060
        /*0490*/ 	.word	0x000000ff
        /*0494*/ 	.word	0x00000000
        /*0498*/ 	.short	0x010a
        /*049a*/ 	.byte	0x05
	.zero		1


	//   ....[56]....
        /*049c*/ 	.word	0x00003100
        /*04a0*/ 	.word	0x000000ff
        /*04a4*/ 	.word	0x00000000
        /*04a8*/ 	.short	0x010a
        /*04aa*/ 	.byte	0x05
	.zero		1


	//   ....[57]....
        /*04ac*/ 	.word	0x000031a0
        /*04b0*/ 	.word	0x000000ff
        /*04b4*/ 	.word	0x00000000
        /*04b8*/ 	.short	0x010a
        /*04ba*/ 	.byte	0x05
	.zero		1


	//   ....[58]....
        /*04bc*/ 	.word	0x00003240
        /*04c0*/ 	.word	0x000000ff
        /*04c4*/ 	.word	0x00000000
        /*04c8*/ 	.short	0x010a
        /*04ca*/ 	.byte	0x05
	.zero		1


	//   ....[59]....
        /*04cc*/ 	.word	0x000032e0
        /*04d0*/ 	.word	0x000000ff
        /*04d4*/ 	.word	0x00000000
        /*04d8*/ 	.short	0x010a
        /*04da*/ 	.byte	0x05
	.zero		1


	//   ....[60]....
        /*04dc*/ 	.word	0x00003380
        /*04e0*/ 	.word	0x000000ff
        /*04e4*/ 	.word	0x00000000
        /*04e8*/ 	.short	0x010a
        /*04ea*/ 	.byte	0x05
	.zero		1


	//   ....[61]....
        /*04ec*/ 	.word	0x00003420
        /*04f0*/ 	.word	0x000000ff
        /*04f4*/ 	.word	0x00000000
        /*04f8*/ 	.short	0x010a
        /*04fa*/ 	.byte	0x05
	.zero		1


	//   ....[62]....
        /*04fc*/ 	.word	0x000034c0
        /*0500*/ 	.word	0x000000ff
        /*0504*/ 	.word	0x00000000
        /*0508*/ 	.short	0x010a
        /*050a*/ 	.byte	0x05
	.zero		1


	//   ....[63]....
        /*050c*/ 	.word	0x00003560
        /*0510*/ 	.word	0x000000ff
        /*0514*/ 	.word	0x00000000
        /*0518*/ 	.short	0x010a
        /*051a*/ 	.byte	0x05
	.zero		1


	//   ....[64]....
        /*051c*/ 	.word	0x00003610
        /*0520*/ 	.word	0x00000000
        /*0524*/ 	.word	0x00000000
        /*0528*/ 	.short	0x010a
        /*052a*/ 	.byte	0xff
	.zero		1


	//   ....[65]....
        /*052c*/ 	.word	0x00003760
        /*0530*/ 	.word	0x000000ff
        /*0534*/ 	.word	0x00000128
        /*0538*/ 	.short	0x010a
        /*053a*/ 	.byte	0x04
	.zero		1


	//   ....[66]....
        /*053c*/ 	.word	0x00003800
        /*0540*/ 	.word	0x000000ff
        /*0544*/ 	.word	0x00000120
        /*0548*/ 	.short	0x010a
        /*054a*/ 	.byte	0x04
	.zero		1


	//   ....[67]....
        /*054c*/ 	.word	0x000038a0
        /*0550*/ 	.word	0x000000ff
        /*0554*/ 	.word	0x00000000
        /*0558*/ 	.short	0x0101
        /*055a*/ 	.byte	0x05
	.zero		1


	//   ....[68]....
        /*055c*/ 	.word	0x000038e0
        /*0560*/ 	.word	0x000000ff
        /*0564*/ 	.word	0x00000128
        /*0568*/ 	.short	0x0106
        /*056a*/ 	.byte	0x04
	.zero		1


	//   ....[69]....
        /*056c*/ 	.word	0x00003920
        /*0570*/ 	.word	0x00000000
        /*0574*/ 	.word	0x00000128
        /*0578*/ 	.short	0x010a
        /*057a*/ 	.byte	0xff
	.zero		1


	//   ....[70]....
        /*057c*/ 	.word	0x00003b70
        /*0580*/ 	.word	0x000000ff
        /*0584*/ 	.word	0x00000008
        /*0588*/ 	.short	0x010a
        /*058a*/ 	.byte	0x05
	.zero		1


	//   ....[71]....
        /*058c*/ 	.word	0x00003b90
        /*0590*/ 	.word	0x000000ff
        /*0594*/ 	.word	0x00000008
        /*0598*/ 	.short	0x010a
        /*059a*/ 	.byte	0x05
	.zero		1


	//   ....[72]....
        /*059c*/ 	.word	0x00003d20
        /*05a0*/ 	.word	0x000000ff
        /*05a4*/ 	.word	0x00000008
        /*05a8*/ 	.short	0x010a
        /*05aa*/ 	.byte	0x05
	.zero		1


	//   ....[73]....
        /*05ac*/ 	.word	0x00003d40
        /*05b0*/ 	.word	0x000000ff
        /*05b4*/ 	.word	0x00000008
        /*05b8*/ 	.short	0x010a
        /*05ba*/ 	.byte	0x05
	.zero		1


	//   ....[74]....
        /*05bc*/ 	.word	0x00003e00
        /*05c0*/ 	.word	0x000000ff
        /*05c4*/ 	.word	0x00000000
        /*05c8*/ 	.short	0x0101
        /*05ca*/ 	.byte	0x04
	.zero		1


	//   ....[75]....
        /*05cc*/ 	.word	0x00004190
        /*05d0*/ 	.word	0x000000ff
        /*05d4*/ 	.word	0x00000120
        /*05d8*/ 	.short	0x010a
        /*05da*/ 	.byte	0x14
	.zero		1


	//   ....[76]....
        /*05dc*/ 	.word	0x00004230
        /*05e0*/ 	.word	0x000000ff
        /*05e4*/ 	.word	0x00000000
        /*05e8*/ 	.short	0x0101
        /*05ea*/ 	.byte	0x22
	.zero		1


	//   ....[77]....
        /*05ec*/ 	.word	0x00004270
        /*05f0*/ 	.word	0x000000ff
        /*05f4*/ 	.word	0x00000140
        /*05f8*/ 	.short	0x010a
        /*05fa*/ 	.byte	0x19
	.zero		1


	//   ....[78]....
        /*05fc*/ 	.word	0x00004310
        /*0600*/ 	.word	0x000000ff
        /*0604*/ 	.word	0x00000000
        /*0608*/ 	.short	0x010a
        /*060a*/ 	.byte	0x04
	.zero		1


	//   ....[79]....
        /*060c*/ 	.word	0x00004360
        /*0610*/ 	.word	0x000000ff
        /*0614*/ 	.word	0x00000000
        /*0618*/ 	.short	0x010a
        /*061a*/ 	.byte	0x12
	.zero		1


	//   ....[80]....
        /*061c*/ 	.word	0x000044b0
        /*0620*/ 	.word	0x000000ff
        /*0624*/ 	.word	0x00000000
        /*0628*/ 	.short	0x010a
        /*062a*/ 	.byte	0x05
	.zero		1


	//   ....[81]....
        /*062c*/ 	.word	0x000047e0
        /*0630*/ 	.word	0x000000ff
        /*0634*/ 	.word	0x00000000
        /*0638*/ 	.short	0x010a
        /*063a*/ 	.byte	0x04
	.zero		1


	//   ....[82]....
        /*063c*/ 	.word	0x00004880
        /*0640*/ 	.word	0x00000000
        /*0644*/ 	.word	0x00000000
        /*0648*/ 	.short	0x010a
        /*064a*/ 	.byte	0xff
	.zero		1


	//   ....[83]....
        /*064c*/ 	.word	0x000048c0
        /*0650*/ 	.word	0x00000000
        /*0654*/ 	.word	0x00000000
        /*0658*/ 	.short	0x010a
        /*065a*/ 	.byte	0xff
	.zero		1


	//   ....[84]....
        /*065c*/ 	.word	0x00004930
        /*0660*/ 	.word	0x000000ff
        /*0664*/ 	.word	0x00000000
        /*0668*/ 	.short	0x0101
        /*066a*/ 	.byte	0x04
	.zero		1


	//   ....[85]....
        /*066c*/ 	.word	0x00004970
        /*0670*/ 	.word	0x000000ff
        /*0674*/ 	.word	0x00000150
        /*0678*/ 	.short	0x010a
        /*067a*/ 	.byte	0x14
	.zero		1


	//   ....[86]....
        /*067c*/ 	.word	0x000049d0
        /*0680*/ 	.word	0x000000ff
        /*0684*/ 	.word	0x00000000
        /*0688*/ 	.short	0x0101
        /*068a*/ 	.byte	0x04
	.zero		1


	//   ....[87]....
        /*068c*/ 	.word	0x00004f40
        /*0690*/ 	.word	0x000000ff
        /*0694*/ 	.word	0x00000120
        /*0698*/ 	.short	0x010a
        /*069a*/ 	.byte	0x2a
	.zero		1


	//   ....[88]....
        /*069c*/ 	.word	0x00004fe0
        /*06a0*/ 	.word	0x000000ff
        /*06a4*/ 	.word	0x00000000
        /*06a8*/ 	.short	0x0101
        /*06aa*/ 	.byte	0x32
	.zero		1


	//   ....[89]....
        /*06ac*/ 	.word	0x00005530
        /*06b0*/ 	.word	0x000000ff
        /*06b4*/ 	.word	0x00000118
        /*06b8*/ 	.short	0x010a
        /*06ba*/ 	.byte	0x2a
	.zero		1


	//   ....[90]....
        /*06bc*/ 	.word	0x000056d0
        /*06c0*/ 	.word	0x000000ff
        /*06c4*/ 	.word	0x000000f0
        /*06c8*/ 	.short	0x010a
        /*06ca*/ 	.byte	0x2a
	.zero		1


	//   ....[91]....
        /*06cc*/ 	.word	0x00005a10
        /*06d0*/ 	.word	0x000000ff
        /*06d4*/ 	.word	0x000000d0
        /*06d8*/ 	.short	0x010b
        /*06da*/ 	.byte	0x2a
	.zero		1


	//   ....[92]....
        /*06dc*/ 	.word	0x00005a20
        /*06e0*/ 	.word	0x000000ff
        /*06e4*/ 	.word	0x00000000
        /*06e8*/ 	.short	0x0101
        /*06ea*/ 	.byte	0x42
	.zero		1


	//   ....[93]....
        /*06ec*/ 	.word	0x00005a40
        /*06f0*/ 	.word	0x000000ff
        /*06f4*/ 	.word	0x000000f8
        /*06f8*/ 	.short	0x010a
        /*06fa*/ 	.byte	0x2a
	.zero		1


	//   ....[94]....
        /*06fc*/ 	.word	0x00005c10
        /*0700*/ 	.word	0x000000ff
        /*0704*/ 	.word	0x000000d8
        /*0708*/ 	.short	0x010b
        /*070a*/ 	.byte	0x2a
	.zero		1


	//   ....[95]....
        /*070c*/ 	.word	0x00005c20
        /*0710*/ 	.word	0x000000ff
        /*0714*/ 	.word	0x00000000
        /*0718*/ 	.short	0x0101
        /*071a*/ 	.byte	0x41
	.zero		1


	//   ....[96]....
        /*071c*/ 	.word	0x00005c40
        /*0720*/ 	.word	0x000000ff
        /*0724*/ 	.word	0x00000100
        /*0728*/ 	.short	0x010a
        /*072a*/ 	.byte	0x2a
	.zero		1


	//   ....[97]....
        /*072c*/ 	.word	0x00005e30
        /*0730*/ 	.word	0x000000ff
        /*0734*/ 	.word	0x000000e0
        /*0738*/ 	.short	0x010b
        /*073a*/ 	.byte	0x2a
	.zero		1


	//   ....[98]....
        /*073c*/ 	.word	0x00005e40
        /*0740*/ 	.word	0x000000ff
        /*0744*/ 	.word	0x00000000
        /*0748*/ 	.short	0x0101
        /*074a*/ 	.byte	0x40
	.zero		1


	//   ....[99]....
        /*074c*/ 	.word	0x00005e50
        /*0750*/ 	.word	0x000000ff
        /*0754*/ 	.word	0x00000108
        /*0758*/ 	.short	0x010a
        /*075a*/ 	.byte	0x2a
	.zero		1


	//   ....[100]....
        /*075c*/ 	.word	0x00006090
        /*0760*/ 	.word	0x000000ff
        /*0764*/ 	.word	0x000000e8
        /*0768*/ 	.short	0x010b
        /*076a*/ 	.byte	0x2a
	.zero		1


	//   ....[101]....
        /*076c*/ 	.word	0x000060a0
        /*0770*/ 	.word	0x000000ff
        /*0774*/ 	.word	0x00000000
        /*0778*/ 	.short	0x0101
        /*077a*/ 	.byte	0x33
	.zero		1


	//   ....[102]....
        /*077c*/ 	.word	0x000060e0
        /*0780*/ 	.word	0x000000ff
        /*0784*/ 	.word	0x000000f0
        /*0788*/ 	.short	0x010a
        /*078a*/ 	.byte	0x2a
	.zero		1


	//   ....[103]....
        /*078c*/ 	.word	0x00006100
        /*0790*/ 	.word	0x000000ff
        /*0794*/ 	.word	0x000000f8
        /*0798*/ 	.short	0x010a
        /*079a*/ 	.byte	0x2a
	.zero		1


	//   ....[104]....
        /*079c*/ 	.word	0x00006120
        /*07a0*/ 	.word	0x000000ff
        /*07a4*/ 	.word	0x00000100
        /*07a8*/ 	.short	0x010a
        /*07aa*/ 	.byte	0x2a
	.zero		1


	//   ....[105]....
        /*07ac*/ 	.word	0x00006160
        /*07b0*/ 	.word	0x00000000
        /*07b4*/ 	.word	0x00000108
        /*07b8*/ 	.short	0x010a
        /*07ba*/ 	.byte	0xff
	.zero		1


	//   ....[106]....
        /*07bc*/ 	.word	0x000064f0
        /*07c0*/ 	.word	0x000000ff
        /*07c4*/ 	.word	0x00000120
        /*07c8*/ 	.short	0x010a
        /*07ca*/ 	.byte	0x2c
	.zero		1


	//   ....[107]....
        /*07cc*/ 	.word	0x000065c0
        /*07d0*/ 	.word	0x000000ff
        /*07d4*/ 	.word	0x00000000
        /*07d8*/ 	.short	0x0101
        /*07da*/ 	.byte	0x04
	.zero		1


	//   ....[108]....
        /*07dc*/ 	.word	0x00007200
        /*07e0*/ 	.word	0x000000ff
        /*07e4*/ 	.word	0x000000d0
        /*07e8*/ 	.short	0x010a
        /*07ea*/ 	.byte	0x2c
	.zero		1


	//   ....[109]....
        /*07ec*/ 	.word	0x000072b0
        /*07f0*/ 	.word	0x00000040
        /*07f4*/ 	.word	0x00000130
        /*07f8*/ 	.short	0x010a
        /*07fa*/ 	.byte	0xff
	.zero		1


	//   ....[110]....
        /*07fc*/ 	.word	0x000074c0
        /*0800*/ 	.word	0x000000ff
        /*0804*/ 	.word	0x000000d0
        /*0808*/ 	.short	0x010a
        /*080a*/ 	.byte	0x2c
	.zero		1


	//   ....[111]....
        /*080c*/ 	.word	0x00007590
        /*0810*/ 	.word	0x00000040
        /*0814*/ 	.word	0x00000130
        /*0818*/ 	.short	0x010a
        /*081a*/ 	.byte	0xff
	.zero		1


	//   ....[112]....
        /*081c*/ 	.word	0x00007d90
        /*0820*/ 	.word	0x00000000
        /*0824*/ 	.word	0x00000000
        /*0828*/ 	.short	0x0101
        /*082a*/ 	.byte	0xff
	.zero		1


	//   ....[113]....
        /*082c*/ 	.word	0x00007da0
        /*0830*/ 	.word	0x00000004
        /*0834*/ 	.word	0x000000d0
        /*0838*/ 	.short	0x010a
        /*083a*/ 	.byte	0xff
	.zero		1


	//   ....[114]....
        /*083c*/ 	.word	0x00007e60
        /*0840*/ 	.word	0x00000004
        /*0844*/ 	.word	0x000000d0
        /*0848*/ 	.short	0x010a
        /*084a*/ 	.byte	0xff
	.zero		1


	//   ....[115]....
        /*084c*/ 	.word	0x00008670
        /*0850*/ 	.word	0x00000000
        /*0854*/ 	.word	0x00000000
        /*0858*/ 	.short	0x0101
        /*085a*/ 	.byte	0xff
	.zero		1


	//   ....[116]....
        /*085c*/ 	.word	0x00008690
        /*0860*/ 	.word	0x00000002
        /*0864*/ 	.word	0x000000d0
        /*0868*/ 	.short	0x010a
        /*086a*/ 	.byte	0xff
	.zero		1


	//   ....[117]....
        /*086c*/ 	.word	0x00008740
        /*0870*/ 	.word	0x00000002
        /*0874*/ 	.word	0x000000d0
        /*0878*/ 	.short	0x010a
        /*087a*/ 	.byte	0xff
	.zero		1


	//   ....[118]....
        /*087c*/ 	.word	0x00008f40
        /*0880*/ 	.word	0x00000000
        /*0884*/ 	.word	0x00000000
        /*0888*/ 	.short	0x0101
        /*088a*/ 	.byte	0xff
	.zero		1


	//   ....[119]....
        /*088c*/ 	.word	0x00008f60
        /*0890*/ 	.word	0x00000003
        /*0894*/ 	.word	0x000000d0
        /*0898*/ 	.short	0x010a
        /*089a*/ 	.byte	0xff
	.zero		1


	//   ....[120]....
        /*089c*/ 	.word	0x00009010
        /*08a0*/ 	.word	0x00000003
        /*08a4*/ 	.word	0x000000d0
        /*08a8*/ 	.short	0x010a
        /*08aa*/ 	.byte	0xff
	.zero		1


	//   ....[121]....
        /*08ac*/ 	.word	0x00009320
        /*08b0*/ 	.word	0x00000040
        /*08b4*/ 	.word	0x00000000
        /*08b8*/ 	.short	0x0101
        /*08ba*/ 	.byte	0xff
	.zero		1


	//   ....[122]....
        /*08bc*/ 	.word	0x00009860
        /*08c0*/ 	.word	0x00000000
        /*08c4*/ 	.word	0x00000000
        /*08c8*/ 	.short	0x0101
        /*08ca*/ 	.byte	0xff
	.zero		1


	//   ....[123]....
        /*08cc*/ 	.word	0x00009ae0
        /*08d0*/ 	.word	0x000000ff
        /*08d4*/ 	.word	0x00000000
        /*08d8*/ 	.short	0x0101
        /*08da*/ 	.byte	0x04
	.zero		1


	//   ....[124]....
        /*08dc*/ 	.word	0x00009b10
        /*08e0*/ 	.word	0x00000000
        /*08e4*/ 	.word	0x00000068
        /*08e8*/ 	.short	0x010a
        /*08ea*/ 	.byte	0xff
	.zero		1


	//   ....[125]....
        /*08ec*/ 	.word	0x00009b70
        /*08f0*/ 	.word	0x00000000
        /*08f4*/ 	.word	0x00000068
        /*08f8*/ 	.short	0x010a
        /*08fa*/ 	.byte	0xff
	.zero		1


	//   ....[126]....
        /*08fc*/ 	.word	0x00009bd0
        /*0900*/ 	.word	0x00000000
        /*0904*/ 	.word	0x00000120
        /*0908*/ 	.short	0x010a
        /*090a*/ 	.byte	0xff
	.zero		1


	//   ....[127]....
        /*090c*/ 	.word	0x00009c30
        /*0910*/ 	.word	0x00000000
        /*0914*/ 	.word	0x00000000
        /*0918*/ 	.short	0x010a
        /*091a*/ 	.byte	0xff
	.zero		1


	//   ....[128]....
        /*091c*/ 	.word	0x00009c90
        /*0920*/ 	.word	0x00000000
        /*0924*/ 	.word	0x00000000
        /*0928*/ 	.short	0x010a
        /*092a*/ 	.byte	0xff
	.zero		1


	//   ....[129]....
        /*092c*/ 	.word	0x00009cf0
        /*0930*/ 	.word	0x00000000
        /*0934*/ 	.word	0x00000000
        /*0938*/ 	.short	0x010a
        /*093a*/ 	.byte	0xff
	.zero		1


	//   ....[130]....
        /*093c*/ 	.word	0x00009d50
        /*0940*/ 	.word	0x00000000
        /*0944*/ 	.word	0x00000000
        /*0948*/ 	.short	0x010a
        /*094a*/ 	.byte	0xff
	.zero		1


	//   ....[131]....
        /*094c*/ 	.word	0x00009db0
        /*0950*/ 	.word	0x00000000
        /*0954*/ 	.word	0x00000000
        /*0958*/ 	.short	0x010a
        /*095a*/ 	.byte	0xff
	.zero		1


	//   ....[132]....
        /*095c*/ 	.word	0x00009e10
        /*0960*/ 	.word	0x00000000
        /*0964*/ 	.word	0x00000000
        /*0968*/ 	.short	0x010a
        /*096a*/ 	.byte	0xff
	.zero		1


	//   ....[133]....
        /*096c*/ 	.word	0x00009e70
        /*0970*/ 	.word	0x00000000
        /*0974*/ 	.word	0x00000000
        /*0978*/ 	.short	0x010a
        /*097a*/ 	.byte	0xff
	.zero		1


	//   ....[134]....
        /*097c*/ 	.word	0x00009ed0
        /*0980*/ 	.word	0x00000000
        /*0984*/ 	.word	0x00000000
        /*0988*/ 	.short	0x010a
        /*098a*/ 	.byte	0xff
	.zero		1


	//   ....[135]....
        /*098c*/ 	.word	0x00009f30
        /*0990*/ 	.word	0x00000000
        /*0994*/ 	.word	0x00000000
        /*0998*/ 	.short	0x010a
        /*099a*/ 	.byte	0xff
	.zero		1


	//   ....[136]....
        /*099c*/ 	.word	0x00009f90
        /*09a0*/ 	.word	0x00000000
        /*09a4*/ 	.word	0x00000000
        /*09a8*/ 	.short	0x010a
        /*09aa*/ 	.byte	0xff
	.zero		1


	//   ....[137]....
        /*09ac*/ 	.word	0x00009ff0
        /*09b0*/ 	.word	0x00000000
        /*09b4*/ 	.word	0x00000000
        /*09b8*/ 	.short	0x010a
        /*09ba*/ 	.byte	0xff
	.zero		1


	//   ....[138]....
        /*09bc*/ 	.word	0x0000a050
        /*09c0*/ 	.word	0x00000000
        /*09c4*/ 	.word	0x00000000
        /*09c8*/ 	.short	0x010a
        /*09ca*/ 	.byte	0xff
	.zero		1


	//   ....[139]....
        /*09cc*/ 	.word	0x0000a0b0
        /*09d0*/ 	.word	0x00000004
        /*09d4*/ 	.word	0x00000128
        /*09d8*/ 	.short	0x010a
        /*09da*/ 	.byte	0xff
	.zero		1


	//   ....[140]....
        /*09dc*/ 	.word	0x0000a110
        /*09e0*/ 	.word	0x00000004
        /*09e4*/ 	.word	0x00000120
        /*09e8*/ 	.short	0x010a
        /*09ea*/ 	.byte	0xff
	.zero		1


	//   ....[141]....
        /*09ec*/ 	.word	0x0000a170
        /*09f0*/ 	.word	0x00000005
        /*09f4*/ 	.word	0x00000008
        /*09f8*/ 	.short	0x010a
        /*09fa*/ 	.byte	0xff
	.zero		1


	//   ....[142]....
        /*09fc*/ 	.word	0x0000a250
        /*0a00*/ 	.word	0x00000003
        /*0a04*/ 	.word	0x00000008
        /*0a08*/ 	.short	0x010a
        /*0a0a*/ 	.byte	0xff
	.zero		1


	//   ....[143]....
        /*0a0c*/ 	.word	0x0000a2b0
        /*0a10*/ 	.word	0x00000004
        /*0a14*/ 	.word	0x00000120
        /*0a18*/ 	.short	0x010a
        /*0a1a*/ 	.byte	0xff
	.zero		1


	//   ....[144]....
        /*0a1c*/ 	.word	0x0000a310
        /*0a20*/ 	.word	0x00000004
        /*0a24*/ 	.word	0x00000140
        /*0a28*/ 	.short	0x010a
        /*0a2a*/ 	.byte	0xff
	.zero		1


	//   ....[145]....
        /*0a2c*/ 	.word	0x0000a370
        /*0a30*/ 	.word	0x00000004
        /*0a34*/ 	.word	0x00000000
        /*0a38*/ 	.short	0x010a
        /*0a3a*/ 	.byte	0xff
	.zero		1


	//   ....[146]....
        /*0a3c*/ 	.word	0x0000a3d0
        /*0a40*/ 	.word	0x00000000
        /*0a44*/ 	.word	0x00000000
        /*0a48*/ 	.short	0x010a
        /*0a4a*/ 	.byte	0xff
	.zero		1


	//   ....[147]....
        /*0a4c*/ 	.word	0x0000a430
        /*0a50*/ 	.word	0x00000000
        /*0a54*/ 	.word	0x00000150
        /*0a58*/ 	.short	0x010a
        /*0a5a*/ 	.byte	0xff
	.zero		1


	//   ....[148]....
        /*0a5c*/ 	.word	0x0000a490
        /*0a60*/ 	.word	0x00000000
        /*0a64*/ 	.word	0x00000120
        /*0a68*/ 	.short	0x010a
        /*0a6a*/ 	.byte	0xff
	.zero		1


	//   ....[149]....
        /*0a6c*/ 	.word	0x0000a4f0
        /*0a70*/ 	.word	0x00000000
        /*0a74*/ 	.word	0x00000118
        /*0a78*/ 	.short	0x010a
        /*0a7a*/ 	.byte	0xff
	.zero		1


	//   ....[150]....
        /*0a7c*/ 	.word	0x0000a550
        /*0a80*/ 	.word	0x00000002
        /*0a84*/ 	.word	0x000000f0
        /*0a88*/ 	.short	0x010a
        /*0a8a*/ 	.byte	0xff
	.zero		1


	//   ....[151]....
        /*0a8c*/ 	.word	0x0000a5b0
        /*0a90*/ 	.word	0x00000002
        /*0a94*/ 	.word	0x000000f8
        /*0a98*/ 	.short	0x010a
        /*0a9a*/ 	.byte	0xff
	.zero		1


	//   ....[152]....
        /*0a9c*/ 	.word	0x0000a610
        /*0aa0*/ 	.word	0x00000002
        /*0aa4*/ 	.word	0x00000100
        /*0aa8*/ 	.short	0x010a
        /*0aaa*/ 	.byte	0xff
	.zero		1


	//   ....[153]....
        /*0aac*/ 	.word	0x0000a670
        /*0ab0*/ 	.word	0x00000000
        /*0ab4*/ 	.word	0x00000108
        /*0ab8*/ 	.short	0x010a
        /*0aba*/ 	.byte	0xff
	.zero		1


	//   ....[154]....
        /*0abc*/ 	.word	0x0000a6d0
        /*0ac0*/ 	.word	0x00000000
        /*0ac4*/ 	.word	0x000000f0
        /*0ac8*/ 	.short	0x010a
        /*0aca*/ 	.byte	0xff
	.zero		1


	//   ....[155]....
        /*0acc*/ 	.word	0x0000a730
        /*0ad0*/ 	.word	0x00000000
        /*0ad4*/ 	.word	0x000000f8
        /*0ad8*/ 	.short	0x010a
        /*0ada*/ 	.byte	0xff
	.zero		1


	//   ....[156]....
        /*0adc*/ 	.word	0x0000a790
        /*0ae0*/ 	.word	0x00000000
        /*0ae4*/ 	.word	0x00000100
        /*0ae8*/ 	.short	0x010a
        /*0aea*/ 	.byte	0xff
	.zero		1


	//   ....[157]....
        /*0aec*/ 	.word	0x0000a7f0
        /*0af0*/ 	.word	0x00000000
        /*0af4*/ 	.word	0x00000120
        /*0af8*/ 	.short	0x010a
        /*0afa*/ 	.byte	0xff
	.zero		1


	//   ....[158]....
        /*0afc*/ 	.word	0x0000a850
        /*0b00*/ 	.word	0x00000002
        /*0b04*/ 	.word	0x000000d0
        /*0b08*/ 	.short	0x010a
        /*0b0a*/ 	.byte	0xff
	.zero		1


	//   ....[159]....
        /*0b0c*/ 	.word	0x0000a8a0
        /*0b10*/ 	.word	0x00000040
        /*0b14*/ 	.word	0x00000130
        /*0b18*/ 	.short	0x010a
        /*0b1a*/ 	.byte	0xff
	.zero		1


	//   ....[160]....
        /*0b1c*/ 	.word	0x0000a8f0
        /*0b20*/ 	.word	0x00000004
        /*0b24*/ 	.word	0x000000d0
        /*0b28*/ 	.short	0x010a
        /*0b2a*/ 	.byte	0xff
	.zero		1


	//   ....[161]....
        /*0b2c*/ 	.word	0x0000a940
        /*0b30*/ 	.word	0x00000002
        /*0b34*/ 	.word	0x000000d0
        /*0b38*/ 	.short	0x010a
        /*0b3a*/ 	.byte	0xff
	.zero		1


	//   ....[162]....
        /*0b3c*/ 	.word	0x0000a990
        /*0b40*/ 	.word	0x00000003
        /*0b44*/ 	.word	0x000000d0
        /*0b48*/ 	.short	0x010a
        /*0b4a*/ 	.byte	0xff
	.zero		1


	//----- nvinfo : EIATTR_NUM_MBARRIERS
	.align		4
.L_47:
        /*0b4c*/ 	.byte	0x03, 0x38
        /*0b4e*/ 	.short	0x002b


	//----- nvinfo : EIATTR_EXIT_INSTR_OFFSETS
	.align		4
        /*0b50*/ 	.byte	0x04, 0x1c
        /*0b52*/ 	.short	(.L_49 - .L_48)


	//   ....[0]....
.L_48:
        /*0b54*/ 	.word	0x00003640


	//   ....[1]....
        /*0b58*/ 	.word	0x000038f0


	//   ....[2]....
        /*0b5c*/ 	.word	0x00003950


	//   ....[3]....
        /*0b60*/ 	.word	0x00004c00


	//   ....[4]....
        /*0b64*/ 	.word	0x00006190


	//   ....[5]....
        /*0b68*/ 	.word	0x000061d0


	//   ....[6]....
        /*0b6c*/ 	.word	0x000099c0


	//   ....[7]....
        /*0b70*/ 	.word	0x00009a40


	//   ....[8]....
        /*0b74*/ 	.word	0x00009a70


	//   ....[9]....
        /*0b78*/ 	.word	0x00009af0


	//----- nvinfo : EIATTR_MAX_THREADS
	.align		4
.L_49:
        /*0b7c*/ 	.byte	0x04, 0x05
        /*0b7e*/ 	.short	(.L_51 - .L_50)
.L_50:
        /*0b80*/ 	.word	0x00000100
        /*0b84*/ 	.word	0x00000001
        /*0b88*/ 	.word	0x00000001


	//----- nvinfo : EIATTR_CRS_STACK_SIZE
	.align		4
.L_51:
        /*0b8c*/ 	.byte	0x04, 0x1e
        /*0b8e*/ 	.short	(.L_53 - .L_52)
.L_52:
        /*0b90*/ 	.word	0x00000000


	//----- nvinfo : EIATTR_CBANK_PARAM_SIZE
	.align		4
.L_53:
        /*0b94*/ 	.byte	0x03, 0x19
        /*0b96*/ 	.short	0x0900


	//----- nvinfo : EIATTR_PARAM_CBANK
	.align		4
        /*0b98*/ 	.byte	0x04, 0x0a
        /*0b9a*/ 	.short	(.L_55 - .L_54)
	.align		4
.L_54:
        /*0b9c*/ 	.word	index@(.nv.constant0._ZN7cutlass13device_kernelINS_4conv6kernel13ConvUniversalINS1_16ConvProblemShapeILNS1_8OperatorE1ELi3EEENS1_10collective14CollectiveConvINS1_47MainloopSm100TmaUmmaWarpSpecializedImplicitGemmILS5_1ELi13ELi3ELi1ELi2EN4cute5tupleIJNSA_1CILi2EEENSC_ILi1EEESE_EEEEENSB_IJNSC_ILi128EEESH_NSB_IJNSC_ILi64EEEEEEEEENS_10bfloat16_tESL_NSA_8TiledMMAINSA_8MMA_AtomIJNSA_26SM100_MMA_F16BF16_2x1SM_SSISL_SL_fLi128ELi128ELNSA_4UMMA5MajorE0ELSQ_1ELNSP_7ScaleInE0ELSR_0EEEEEENSA_6LayoutINSB_IJSE_SE_SE_EEENSB_IJNSC_ILi0EEESW_SW_EEEEENSB_IJNSA_10UnderscoreESZ_SZ_EEEEENS7_6detail27Sm100ImplicitGemmTileTraitsINSA_25SM100_TMA_2SM_LOAD_IM2COLENSA_14ComposedLayoutINSA_7SwizzleILi3ELi4ELi3EEENSA_18smem_ptr_flag_bitsILi16EEENSU_INSB_IJNSC_ILi8EEESI_EEENSB_IJSI_SE_EEEEEEEvEENS13_INSA_18SM100_TMA_2SM_LOADENS15_IS17_S19_NSU_INSB_IJSI_S1A_EEENSB_IJSE_SI_EEEEEEEvEEEENS_8epilogue10collective18CollectiveEpilogueINS1N_23Sm100TmaWarpSpecializedILi4ELi2ELi16ELb1ELb0EEEJNSB_IJSI_SH_SJ_EEENSB_IJNSU_ISI_SE_EENSU_INSB_IJNSC_ILi16EEESD_EEES1I_EEEEESL_NSB_IJNSB_IJllllEEESE_SW_EEESL_S1Z_NS1N_6fusion15FusionCallbacksIS1R_NS20_17LinearCombinationISL_fSL_fLNS_15FloatRoundStyleE2EEES1S_S1X_JEEENSA_5SM1004TMEM4LOAD26SM100_TMEM_LOAD_32dp32b16xENSA_20SM90_TMA_LOAD_IM2COLENS15_INS16_ILi1ELi4ELi3EEES19_NSU_INSB_IJS1A_S1U_EEENSB_IJS1U_SE_EEEEEEENSA_39AutoVectorizingCopyWithAssumedAlignmentILi128EEENSA_21SM90_TMA_STORE_IM2COLES2F_S2H_S2H_EEEvvEEEEvNT_6ParamsE)
        /*0ba0*/ 	.short	0x0380
        /*0ba2*/ 	.short	0x0900


	//----- nvinfo : EIATTR_SW_WAR
	.align		4
.L_55:
        /*0ba4*/ 	.byte	0x04, 0x36
        /*0ba6*/ 	.short	(.L_57 - .L_56)
.L_56:
        /*0ba8*/ 	.word	0x00000008
.L_57:


//--------------------- .nv.callgraph             --------------------------
	.section	.nv.callgraph,"",@"SHT_CUDA_CALLGRAPH"
	.align	4
	.sectionentsize	8
	.align		4
        /*0000*/ 	.word	0x00000000
	.align		4
        /*0004*/ 	.word	0xffffffff
	.align		4
        /*0008*/ 	.word	index@(_ZN7cutlass13device_kernelINS_4conv6kernel13ConvUniversalINS1_16ConvProblemShapeILNS1_8OperatorE1ELi3EEENS1_10collective14CollectiveConvINS1_47MainloopSm100TmaUmmaWarpSpecializedImplicitGemmILS5_1ELi13ELi3ELi1ELi2EN4cute5tupleIJNSA_1CILi2EEENSC_ILi1EEESE_EEEEENSB_IJNSC_ILi128EEESH_NSB_IJNSC_ILi64EEEEEEEEENS_10bfloat16_tESL_NSA_8TiledMMAINSA_8MMA_AtomIJNSA_26SM100_MMA_F16BF16_2x1SM_SSISL_SL_fLi128ELi128ELNSA_4UMMA5MajorE0ELSQ_1ELNSP_7ScaleInE0ELSR_0EEEEEENSA_6LayoutINSB_IJSE_SE_SE_EEENSB_IJNSC_ILi0EEESW_SW_EEEEENSB_IJNSA_10UnderscoreESZ_SZ_EEEEENS7_6detail27Sm100ImplicitGemmTileTraitsINSA_25SM100_TMA_2SM_LOAD_IM2COLENSA_14ComposedLayoutINSA_7SwizzleILi3ELi4ELi3EEENSA_18smem_ptr_flag_bitsILi16EEENSU_INSB_IJNSC_ILi8EEESI_EEENSB_IJSI_SE_EEEEEEEvEENS13_INSA_18SM100_TMA_2SM_LOADENS15_IS17_S19_NSU_INSB_IJSI_S1A_EEENSB_IJSE_SI_EEEEEEEvEEEENS_8epilogue10collective18CollectiveEpilogueINS1N_23Sm100TmaWarpSpecializedILi4ELi2ELi16ELb1ELb0EEEJNSB_IJSI_SH_SJ_EEENSB_IJNSU_ISI_SE_EENSU_INSB_IJNSC_ILi16EEESD_EEES1I_EEEEESL_NSB_IJNSB_IJllllEEESE_SW_EEESL_S1Z_NS1N_6fusion15FusionCallbacksIS1R_NS20_17LinearCombinationISL_fSL_fLNS_15FloatRoundStyleE2EEES1S_S1X_JEEENSA_5SM1004TMEM4LOAD26SM100_TMEM_LOAD_32dp32b16xENSA_20SM90_TMA_LOAD_IM2COLENS15_INS16_ILi1ELi4ELi3EEES19_NSU_INSB_IJS1A_S1U_EEENSB_IJS1U_SE_EEEEEEENSA_39AutoVectorizingCopyWithAssumedAlignmentILi128EEENSA_21SM90_TMA_STORE_IM2COLES2F_S2H_S2H_EEEvvEEEEvNT_6ParamsE)
	.align		4
        /*000c*/ 	.word	index@(__assertfail)
	.align		4
        /*0010*/ 	.word	0x00000000
	.align		4
        /*0014*/ 	.word	0xfffffffe
	.align		4
        /*0018*/ 	.word	0x00000000
	.align		4
        /*001c*/ 	.word	0xfffffffd
	.align		4
        /*0020*/ 	.word	0x00000000
	.align		4
        /*0024*/ 	.word	0xfffffffc


//--------------------- .nv.constant4             --------------------------
	.section	.nv.constant4,"a",@progbits
	.align	8
	.align		8
.nv.constant4:
        /*0000*/ 	.dword	__assertfail
	.align		8
        /*0008*/ 	.dword	__unnamed_1
	.align		8
        /*0010*/ 	.dword	__unnamed_2
	.align		8
        /*0018*/ 	.dword	_ZN39_INTERNAL_b0579f74_4_k_cu_7b2dbd97_41844cuda3std3__45__cpo5beginE
	.align		8
        /*0020*/ 	.dword	_ZN39_INTERNAL_b0579f74_4_k_cu_7b2dbd97_41844cuda3std3__45__cpo3endE
	.align		8
        /*0028*/ 	.dword	_ZN39_INTERNAL_b0579f74_4_k_cu_7b2dbd97_41844cuda3std3__45__cpo6cbeginE
	.align		8
        /*0030*/ 	.dword	_ZN39_INTERNAL_b0579f74_4_k_cu_7b2dbd97_41844cuda3std3__45__cpo4cendE
	.align		8
        /*0038*/ 	.dword	_ZN39_INTERNAL_b0579f74_4_k_cu_7b2dbd97_41844cuda3std3__441_GLOBAL__N__b0579f74_4_k_cu_7b2dbd97_41846ignoreE
	.align		8
        /*0040*/ 	.dword	_ZN39_INTERNAL_b0579f74_4_k_cu_7b2dbd97_41844cuda3std3__419piecewise_constructE
	.align		8
        /*0048*/ 	.dword	_ZN39_INTERNAL_b0579f74_4_k_cu_7b2dbd97_41844cuda3std3__48in_placeE
	.align		8
        /*0050*/ 	.dword	_ZN39_INTERNAL_b0579f74_4_k_cu_7b2dbd97_41844cuda3std6ranges3__45__cpo4swapE
	.align		8
        /*0058*/ 	.dword	_ZN39_INTERNAL_b0579f74_4_k_cu_7b2dbd97_41844cuda3std6ranges3__45__cpo9iter_moveE
	.align		8
        /*0060*/ 	.dword	_ZN39_INTERNAL_b0579f74_4_k_cu_7b2dbd97_41844cute7productE
	.align		8
        /*0068*/ 	.dword	_ZN39_INTERNAL_b0579f74_4_k_cu_7b2dbd97_41844cute1_E
	.align		8
        /*0070*/ 	.dword	$str$27
	.align		8
        /*0078*/ 	.dword	$str$28
	.align		8
        /*0080*/ 	.dword	$str$29
	.align		8
        /*0088*/ 	.dword	$str$30


//--------------------- .text._ZN7cutlass13device_kernelINS_4conv6kernel13ConvUniversalINS1_16ConvProblemShapeILNS1_8OperatorE1ELi3EEENS1_10collective14CollectiveConvINS1_47MainloopSm100TmaUmmaWarpSpecializedImplicitGemmILS5_1ELi13ELi3ELi1ELi2EN4cute5tupleIJNSA_1CILi2EEENSC_ILi1EEESE_EEEEENSB_IJNSC_ILi128EEESH_NSB_IJNSC_ILi64EEEEEEEEENS_10bfloat16_tESL_NSA_8TiledMMAINSA_8MMA_AtomIJNSA_26SM100_MMA_F16BF16_2x1SM_SSISL_SL_fLi128ELi128ELNSA_4UMMA5MajorE0ELSQ_1ELNSP_7ScaleInE0ELSR_0EEEEEENSA_6LayoutINSB_IJSE_SE_SE_EEENSB_IJNSC_ILi0EEESW_SW_EEEEENSB_IJNSA_10UnderscoreESZ_SZ_EEEEENS7_6detail27Sm100ImplicitGemmTileTraitsINSA_25SM100_TMA_2SM_LOAD_IM2COLENSA_14ComposedLayoutINSA_7SwizzleILi3ELi4ELi3EEENSA_18smem_ptr_flag_bitsILi16EEENSU_INSB_IJNSC_ILi8EEESI_EEENSB_IJSI_SE_EEEEEEEvEENS13_INSA_18SM100_TMA_2SM_LOADENS15_IS17_S19_NSU_INSB_IJSI_S1A_EEENSB_IJSE_SI_EEEEEEEvEEEENS_8epilogue10collective18CollectiveEpilogueINS1N_23Sm100TmaWarpSpecializedILi4ELi2ELi16ELb1ELb0EEEJNSB_IJSI_SH_SJ_EEENSB_IJNSU_ISI_SE_EENSU_INSB_IJNSC_ILi16EEESD_EEES1I_EEEEESL_NSB_IJNSB_IJllllEEESE_SW_EEESL_S1Z_NS1N_6fusion15FusionCallbacksIS1R_NS20_17LinearCombinationISL_fSL_fLNS_15FloatRoundStyleE2EEES1S_S1X_JEEENSA_5SM1004TMEM4LOAD26SM100_TMEM_LOAD_32dp32b16xENSA_20SM90_TMA_LOAD_IM2COLENS15_INS16_ILi1ELi4ELi3EEES19_NSU_INSB_IJS1A_S1U_EEENSB_IJS1U_SE_EEEEEEENSA_39AutoVectorizingCopyWithAssumedAlignmentILi128EEENSA_21SM90_TMA_STORE_IM2COLES2F_S2H_S2H_EEEvvEEEEvNT_6ParamsE --------------------------
	.section	.text._ZN7cutlass13device_kernelINS_4conv6kernel13ConvUniversalINS1_16ConvProblemShapeILNS1_8OperatorE1ELi3EEENS1_10collective14CollectiveConvINS1_47MainloopSm100TmaUmmaWarpSpecializedImplicitGemmILS5_1ELi13ELi3ELi1ELi2EN4cute5tupleIJNSA_1CILi2EEENSC_ILi1EEESE_EEEEENSB_IJNSC_ILi128EEESH_NSB_IJNSC_ILi64EEEEEEEEENS_10bfloat16_tESL_NSA_8TiledMMAINSA_8MMA_AtomIJNSA_26SM100_MMA_F16BF16_2x1SM_SSISL_SL_fLi128ELi128ELNSA_4UMMA5MajorE0ELSQ_1ELNSP_7ScaleInE0ELSR_0EEEEEENSA_6LayoutINSB_IJSE_SE_SE_EEENSB_IJNSC_ILi0EEESW_SW_EEEEENSB_IJNSA_10UnderscoreESZ_SZ_EEEEENS7_6detail27Sm100ImplicitGemmTileTraitsINSA_25SM100_TMA_2SM_LOAD_IM2COLENSA_14ComposedLayoutINSA_7SwizzleILi3ELi4ELi3EEENSA_18smem_ptr_flag_bitsILi16EEENSU_INSB_IJNSC_ILi8EEESI_EEENSB_IJSI_SE_EEEEEEEvEENS13_INSA_18SM100_TMA_2SM_LOADENS15_IS17_S19_NSU_INSB_IJSI_S1A_EEENSB_IJSE_SI_EEEEEEEvEEEENS_8epilogue10collective18CollectiveEpilogueINS1N_23Sm100TmaWarpSpecializedILi4ELi2ELi16ELb1ELb0EEEJNSB_IJSI_SH_SJ_EEENSB_IJNSU_ISI_SE_EENSU_INSB_IJNSC_ILi16EEESD_EEES1I_EEEEESL_NSB_IJNSB_IJllllEEESE_SW_EEESL_S1Z_NS1N_6fusion15FusionCallbacksIS1R_NS20_17LinearCombinationISL_fSL_fLNS_15FloatRoundStyleE2EEES1S_S1X_JEEENSA_5SM1004TMEM4LOAD26SM100_TMEM_LOAD_32dp32b16xENSA_20SM90_TMA_LOAD_IM2COLENS15_INS16_ILi1ELi4ELi3EEES19_NSU_INSB_IJS1A_S1U_EEENSB_IJS1U_SE_EEEEEEENSA_39AutoVectorizingCopyWithAssumedAlignmentILi128EEENSA_21SM90_TMA_STORE_IM2COLES2F_S2H_S2H_EEEvvEEEEvNT_6ParamsE,"ax",@progbits
	.align	128
.text._ZN7cutlass13device_kernelINS_4conv6kernel13ConvUniversalINS1_16ConvProblemShapeILNS1_8OperatorE1ELi3EEENS1_10collective14CollectiveConvINS1_47MainloopSm100TmaUmmaWarpSpecializedImplicitGemmILS5_1ELi13ELi3ELi1ELi2EN4cute5tupleIJNSA_1CILi2EEENSC_ILi1EEESE_EEEEENSB_IJNSC_ILi128EEESH_NSB_IJNSC_ILi64EEEEEEEEENS_10bfloat16_tESL_NSA_8TiledMMAINSA_8MMA_AtomIJNSA_26SM100_MMA_F16BF16_2x1SM_SSISL_SL_fLi128ELi128ELNSA_4UMMA5MajorE0ELSQ_1ELNSP_7ScaleInE0ELSR_0EEEEEENSA_6LayoutINSB_IJSE_SE_SE_EEENSB_IJNSC_ILi0EEESW_SW_EEEEENSB_IJNSA_10UnderscoreESZ_SZ_EEEEENS7_6detail27Sm100ImplicitGemmTileTraitsINSA_25SM100_TMA_2SM_LOAD_IM2COLENSA_14ComposedLayoutINSA_7SwizzleILi3ELi4ELi3EEENSA_18smem_ptr_flag_bitsILi16EEENSU_INSB_IJNSC_ILi8EEESI_EEENSB_IJSI_SE_EEEEEEEvEENS13_INSA_18SM100_TMA_2SM_LOADENS15_IS17_S19_NSU_INSB_IJSI_S1A_EEENSB_IJSE_SI_EEEEEEEvEEEENS_8epilogue10collective18CollectiveEpilogueINS1N_23Sm100TmaWarpSpecializedILi4ELi2ELi16ELb1ELb0EEEJNSB_IJSI_SH_SJ_EEENSB_IJNSU_ISI_SE_EENSU_INSB_IJNSC_ILi16EEESD_EEES1I_EEEEESL_NSB_IJNSB_IJllllEEESE_SW_EEESL_S1Z_NS1N_6fusion15FusionCallbacksIS1R_NS20_17LinearCombinationISL_fSL_fLNS_15FloatRoundStyleE2EEES1S_S1X_JEEENSA_5SM1004TMEM4LOAD26SM100_TMEM_LOAD_32dp32b16xENSA_20SM90_TMA_LOAD_IM2COLENS15_INS16_ILi1ELi4ELi3EEES19_NSU_INSB_IJS1A_S1U_EEENSB_IJS1U_SE_EEEEEEENSA_39AutoVectorizingCopyWithAssumedAlignmentILi128EEENSA_21SM90_TMA_STORE_IM2COLES2F_S2H_S2H_EEEvvEEEEvNT_6ParamsE:
        .type           _ZN7cutlass13device_kernelINS_4conv6kernel13ConvUniversalINS1_16ConvProblemShapeILNS1_8OperatorE1ELi3EEENS1_10collective14CollectiveConvINS1_47MainloopSm100TmaUmmaWarpSpecializedImplicitGemmILS5_1ELi13ELi3ELi1ELi2EN4cute5tupleIJNSA_1CILi2EEENSC_ILi1EEESE_EEEEENSB_IJNSC_ILi128EEESH_NSB_IJNSC_ILi64EEEEEEEEENS_10bfloat16_tESL_NSA_8TiledMMAINSA_8MMA_AtomIJNSA_26SM100_MMA_F16BF16_2x1SM_SSISL_SL_fLi128ELi128ELNSA_4UMMA5MajorE0ELSQ_1ELNSP_7ScaleInE0ELSR_0EEEEEENSA_6LayoutINSB_IJSE_SE_SE_EEENSB_IJNSC_ILi0EEESW_SW_EEEEENSB_IJNSA_10UnderscoreESZ_SZ_EEEEENS7_6detail27Sm100ImplicitGemmTileTraitsINSA_25SM100_TMA_2SM_LOAD_IM2COLENSA_14ComposedLayoutINSA_7SwizzleILi3ELi4ELi3EEENSA_18smem_ptr_flag_bitsILi16EEENSU_INSB_IJNSC_ILi8EEESI_EEENSB_IJSI_SE_EEEEEEEvEENS13_INSA_18SM100_TMA_2SM_LOADENS15_IS17_S19_NSU_INSB_IJSI_S1A_EEENSB_IJSE_SI_EEEEEEEvEEEENS_8epilogue10collective18CollectiveEpilogueINS1N_23Sm100TmaWarpSpecializedILi4ELi2ELi16ELb1ELb0EEEJNSB_IJSI_SH_SJ_EEENSB_IJNSU_ISI_SE_EENSU_INSB_IJNSC_ILi16EEESD_EEES1I_EEEEESL_NSB_IJNSB_IJllllEEESE_SW_EEESL_S1Z_NS1N_6fusion15FusionCallbacksIS1R_NS20_17LinearCombinationISL_fSL_fLNS_15FloatRoundStyleE2EEES1S_S1X_JEEENSA_5SM1004TMEM4LOAD26SM100_TMEM_LOAD_32dp32b16xENSA_20SM90_TMA_LOAD_IM2COLENS15_INS16_ILi1ELi4ELi3EEES19_NSU_INSB_IJS1A_S1U_EEENSB_IJS1U_SE_EEEEEEENSA_39AutoVectorizingCopyWithAssumedAlignmentILi128EEENSA_21SM90_TMA_STORE_IM2COLES2F_S2H_S2H_EEEvvEEEEvNT_6ParamsE,@function
        .size           _ZN7cutlass13device_kernelINS_4conv6kernel13ConvUniversalINS1_16ConvProblemShapeILNS1_8OperatorE1ELi3EEENS1_10collective14CollectiveConvINS1_47MainloopSm100TmaUmmaWarpSpecializedImplicitGemmILS5_1ELi13ELi3ELi1ELi2EN4cute5tupleIJNSA_1CILi2EEENSC_ILi1EEESE_EEEEENSB_IJNSC_ILi128EEESH_NSB_IJNSC_ILi64EEEEEEEEENS_10bfloat16_tESL_NSA_8TiledMMAINSA_8MMA_AtomIJNSA_26SM100_MMA_F16BF16_2x1SM_SSISL_SL_fLi128ELi128ELNSA_4UMMA5MajorE0ELSQ_1ELNSP_7ScaleInE0ELSR_0EEEEEENSA_6LayoutINSB_IJSE_SE_SE_EEENSB_IJNSC_ILi0EEESW_SW_EEEEENSB_IJNSA_10UnderscoreESZ_SZ_EEEEENS7_6detail27Sm100ImplicitGemmTileTraitsINSA_25SM100_TMA_2SM_LOAD_IM2COLENSA_14ComposedLayoutINSA_7SwizzleILi3ELi4ELi3EEENSA_18smem_ptr_flag_bitsILi16EEENSU_INSB_IJNSC_ILi8EEESI_EEENSB_IJSI_SE_EEEEEEEvEENS13_INSA_18SM100_TMA_2SM_LOADENS15_IS17_S19_NSU_INSB_IJSI_S1A_EEENSB_IJSE_SI_EEEEEEEvEEEENS_8epilogue10collective18CollectiveEpilogueINS1N_23Sm100TmaWarpSpecializedILi4ELi2ELi16ELb1ELb0EEEJNSB_IJSI_SH_SJ_EEENSB_IJNSU_ISI_SE_EENSU_INSB_IJNSC_ILi16EEESD_EEES1I_EEEEESL_NSB_IJNSB_IJllllEEESE_SW_EEESL_S1Z_NS1N_6fusion15FusionCallbacksIS1R_NS20_17LinearCombinationISL_fSL_fLNS_15FloatRoundStyleE2EEES1S_S1X_JEEENSA_5SM1004TMEM4LOAD26SM100_TMEM_LOAD_32dp32b16xENSA_20SM90_TMA_LOAD_IM2COLENS15_INS16_ILi1ELi4ELi3EEES19_NSU_INSB_IJS1A_S1U_EEENSB_IJS1U_SE_EEEEEEENSA_39AutoVectorizingCopyWithAssumedAlignmentILi128EEENSA_21SM90_TMA_STORE_IM2COLES2F_S2H_S2H_EEEvvEEEEvNT_6ParamsE,(.L_x_215 - _ZN7cutlass13device_kernelINS_4conv6kernel13ConvUniversalINS1_16ConvProblemShapeILNS1_8OperatorE1ELi3EEENS1_10collective14CollectiveConvINS1_47MainloopSm100TmaUmmaWarpSpecializedImplicitGemmILS5_1ELi13ELi3ELi1ELi2EN4cute5tupleIJNSA_1CILi2EEENSC_ILi1EEESE_EEEEENSB_IJNSC_ILi128EEESH_NSB_IJNSC_ILi64EEEEEEEEENS_10bfloat16_tESL_NSA_8TiledMMAINSA_8MMA_AtomIJNSA_26SM100_MMA_F16BF16_2x1SM_SSISL_SL_fLi128ELi128ELNSA_4UMMA5MajorE0ELSQ_1ELNSP_7ScaleInE0ELSR_0EEEEEENSA_6LayoutINSB_IJSE_SE_SE_EEENSB_IJNSC_ILi0EEESW_SW_EEEEENSB_IJNSA_10UnderscoreESZ_SZ_EEEEENS7_6detail27Sm100ImplicitGemmTileTraitsINSA_25SM100_TMA_2SM_LOAD_IM2COLENSA_14ComposedLayoutINSA_7SwizzleILi3ELi4ELi3EEENSA_18smem_ptr_flag_bitsILi16EEENSU_INSB_IJNSC_ILi8EEESI_EEENSB_IJSI_SE_EEEEEEEvEENS13_INSA_18SM100_TMA_2SM_LOADENS15_IS17_S19_NSU_INSB_IJSI_S1A_EEENSB_IJSE_SI_EEEEEEEvEEEENS_8epilogue10collective18CollectiveEpilogueINS1N_23Sm100TmaWarpSpecializedILi4ELi2ELi16ELb1ELb0EEEJNSB_IJSI_SH_SJ_EEENSB_IJNSU_ISI_SE_EENSU_INSB_IJNSC_ILi16EEESD_EEES1I_EEEEESL_NSB_IJNSB_IJllllEEESE_SW_EEESL_S1Z_NS1N_6fusion15FusionCallbacksIS1R_NS20_17LinearCombinationISL_fSL_fLNS_15FloatRoundStyleE2EEES1S_S1X_JEEENSA_5SM1004TMEM4LOAD26SM100_TMEM_LOAD_32dp32b16xENSA_20SM90_TMA_LOAD_IM2COLENS15_INS16_ILi1ELi4ELi3EEES19_NSU_INSB_IJS1A_S1U_EEENSB_IJS1U_SE_EEEEEEENSA_39AutoVectorizingCopyWithAssumedAlignmentILi128EEENSA_21SM90_TMA_STORE_IM2COLES2F_S2H_S2H_EEEvvEEEEvNT_6ParamsE)
        .other          _ZN7cutlass13device_kernelINS_4conv6kernel13ConvUniversalINS1_16ConvProblemShapeILNS1_8OperatorE1ELi3EEENS1_10collective14CollectiveConvINS1_47MainloopSm100TmaUmmaWarpSpecializedImplicitGemmILS5_1ELi13ELi3ELi1ELi2EN4cute5tupleIJNSA_1CILi2EEENSC_ILi1EEESE_EEEEENSB_IJNSC_ILi128EEESH_NSB_IJNSC_ILi64EEEEEEEEENS_10bfloat16_tESL_NSA_8TiledMMAINSA_8MMA_AtomIJNSA_26SM100_MMA_F16BF16_2x1SM_SSISL_SL_fLi128ELi128ELNSA_4UMMA5MajorE0ELSQ_1ELNSP_7ScaleInE0ELSR_0EEEEEENSA_6LayoutINSB_IJSE_SE_SE_EEENSB_IJNSC_ILi0EEESW_SW_EEEEENSB_IJNSA_10UnderscoreESZ_SZ_EEEEENS7_6detail27Sm100ImplicitGemmTileTraitsINSA_25SM100_TMA_2SM_LOAD_IM2COLENSA_14ComposedLayoutINSA_7SwizzleILi3ELi4ELi3EEENSA_18smem_ptr_flag_bitsILi16EEENSU_INSB_IJNSC_ILi8EEESI_EEENSB_IJSI_SE_EEEEEEEvEENS13_INSA_18SM100_TMA_2SM_LOADENS15_IS17_S19_NSU_INSB_IJSI_S1A_EEENSB_IJSE_SI_EEEEEEEvEEEENS_8epilogue10collective18CollectiveEpilogueINS1N_23Sm100TmaWarpSpecializedILi4ELi2ELi16ELb1ELb0EEEJNSB_IJSI_SH_SJ_EEENSB_IJNSU_ISI_SE_EENSU_INSB_IJNSC_ILi16EEESD_EEES1I_EEEEESL_NSB_IJNSB_IJllllEEESE_SW_EEESL_S1Z_NS1N_6fusion15FusionCallbacksIS1R_NS20_17LinearCombinationISL_fSL_fLNS_15FloatRoundStyleE2EEES1S_S1X_JEEENSA_5SM1004TMEM4LOAD26SM100_TMEM_LOAD_32dp32b16xENSA_20SM90_TMA_LOAD_IM2COLENS15_INS16_ILi1ELi4ELi3EEES19_NSU_INSB_IJS1A_S1U_EEENSB_IJS1U_SE_EEEEEEENSA_39AutoVectorizingCopyWithAssumedAlignmentILi128EEENSA_21SM90_TMA_STORE_IM2COLES2F_S2H_S2H_EEEvvEEEEvNT_6ParamsE,@"STO_CUDA_ENTRY STV_DEFAULT"
_ZN7cutlass13device_kernelINS_4conv6kernel13ConvUniversalINS1_16ConvProblemShapeILNS1_8OperatorE1ELi3EEENS1_10collective14CollectiveConvINS1_47MainloopSm100TmaUmmaWarpSpecializedImplicitGemmILS5_1ELi13ELi3ELi1ELi2EN4cute5tupleIJNSA_1CILi2EEENSC_ILi1EEESE_EEEEENSB_IJNSC_ILi128EEESH_NSB_IJNSC_ILi64EEEEEEEEENS_10bfloat16_tESL_NSA_8TiledMMAINSA_8MMA_AtomIJNSA_26SM100_MMA_F16BF16_2x1SM_SSISL_SL_fLi128ELi128ELNSA_4UMMA5MajorE0ELSQ_1ELNSP_7ScaleInE0ELSR_0EEEEEENSA_6LayoutINSB_IJSE_SE_SE_EEENSB_IJNSC_ILi0EEESW_SW_EEEEENSB_IJNSA_10UnderscoreESZ_SZ_EEEEENS7_6detail27Sm100ImplicitGemmTileTraitsINSA_25SM100_TMA_2SM_LOAD_IM2COLENSA_14ComposedLayoutINSA_7SwizzleILi3ELi4ELi3EEENSA_18smem_ptr_flag_bitsILi16EEENSU_INSB_IJNSC_ILi8EEESI_EEENSB_IJSI_SE_EEEEEEEvEENS13_INSA_18SM100_TMA_2SM_LOADENS15_IS17_S19_NSU_INSB_IJSI_S1A_EEENSB_IJSE_SI_EEEEEEEvEEEENS_8epilogue10collective18CollectiveEpilogueINS1N_23Sm100TmaWarpSpecializedILi4ELi2ELi16ELb1ELb0EEEJNSB_IJSI_SH_SJ_EEENSB_IJNSU_ISI_SE_EENSU_INSB_IJNSC_ILi16EEESD_EEES1I_EEEEESL_NSB_IJNSB_IJllllEEESE_SW_EEESL_S1Z_NS1N_6fusion15FusionCallbacksIS1R_NS20_17LinearCombinationISL_fSL_fLNS_15FloatRoundStyleE2EEES1S_S1X_JEEENSA_5SM1004TMEM4LOAD26SM100_TMEM_LOAD_32dp32b16xENSA_20SM90_TMA_LOAD_IM2COLENS15_INS16_ILi1ELi4ELi3EEES19_NSU_INSB_IJS1A_S1U_EEENSB_IJS1U_SE_EEEEEEENSA_39AutoVectorizingCopyWithAssumedAlignmentILi128EEENSA_21SM90_TMA_STORE_IM2COLES2F_S2H_S2H_EEEvvEEEEvNT_6ParamsE:
[----:B------:R-:W1:Y:S01]  /*0000*/  LDC R1, c[0x0][0x37c] ;  /* 0x0000df00ff017b82 */ /* 0x000e620000000800 */
[----:B------:R-:W2:Y:S01]  /*0010*/  S2R R55, SR_TID.X ;  /* 0x0000000000377919 */ /* 0x000ea20000002100 */
[----:B------:R-:W3:Y:S06]  /*0020*/  LDCU.64 UR8, c[0x0][0x990] ;  /* 0x00013200ff0877ac */ /* 0x000eec0008000a00 */
[----:B------:R-:W4:Y:S01]  /*0030*/  S2UR UR4, SR_CgaCtaId ;  /* 0x00000000000479c3 */ /* 0x000f220000008800 */
[----:B-1----:R-:W-:Y:S01]  /*0040*/  VIADD R1, R1, 0xfffffff8 ;  /* 0xfffffff801017836 */ /* 0x002fe20000000000 */
[----:B------:R-:W-:-:S02]  /*0050*/  PRMT R45, RZ, 0x7610, R45 ;  /* 0x00007610ff2d7816 */ /* 0x000fc4000000002d */
[----:B------:R-:W-:Y:S02]  /*0060*/  ELECT P1, URZ, PT ;  /* 0x0000000000ff782f */ /* 0x000fe40003820000 */
[----:B------:R-:W-:Y:S01]  /*0070*/  R2UR UR43, R1 ;  /* 0x00000000012b72ca */ /* 0x000fe200000e0000 */
[----:B---3--:R-:W-:-:S04]  /*0080*/  UISETP.NE.U32.AND UP0, UPT, UR8, URZ, UPT ;  /* 0x000000ff0800728c */ /* 0x008fc8000bf05070 */
[----:B------:R-:W-:Y:S02]  /*0090*/  UISETP.NE.AND.EX UP0, UPT, UR9, URZ, UPT, UP0 ;  /* 0x000000ff0900728c */ /* 0x000fe4000bf05300 */
[----:B----4-:R-:W-:Y:S02]  /*00a0*/  ULOP3.LUT UR38, UR4, 0x1, URZ, 0xc0, !UPT ;  /* 0x0000000104267892 */ /* 0x010fe4000f8ec0ff */
[----:B------:R-:W-:Y:S01]  /*00b0*/  ULOP3.LUT UR37, UR4, 0x1, URZ, 0x3c, !UPT ;  /* 0x0000000104257892 */ /* 0x000fe2000f8e3cff */
[----:B--2---:R-:W-:-:S05]  /*00c0*/  SHF.R.U32.HI R46, RZ, 0x5, R55 ;  /* 0x00000005ff2e7819 */ /* 0x004fca0000011637 */
[----:B------:R-:W1:Y:S02]  /*00d0*/  SHFL.IDX PT, R0, R46, RZ, 0x1f ;  /* 0x00001fff2e007589 */ /* 0x000e6400000e0000 */
[----:B-1----:R-:W-:Y:S01]  /*00e0*/  R2UR UR18, R0 ;  /* 0x00000000001272ca */ /* 0x002fe200000e0000 */
[----:B------:R-:W-:-:S14]  /*00f0*/  BRA.U UP0, `(.L_x_0) ;  /* 0x0000000100307547 */ /* 0x000fdc000b800000 */
[----:B------:R-:W1:Y:S02]  /*0100*/  LDCU.64 UR4, c[0x0][0x988] ;  /* 0x00013100ff0477ac */ /* 0x000e640008000a00 */
[----:B-1----:R-:W-:-:S04]  /*0110*/  UISETP.NE.U32.AND UP0, UPT, UR4, URZ, UPT ;  /* 0x000000ff0400728c */ /* 0x002fc8000bf05070 */
[----:B------:R-:W-:-:S09]  /*0120*/  UISETP.NE.AND.EX UP0, UPT, UR5, URZ, UPT, UP0 ;  /* 0x000000ff0500728c */ /* 0x000fd2000bf05300 */
[----:B------:R-:W-:Y:S05]  /*0130*/  BRA.U !UP0, `(.L_x_1) ;  /* 0x0000000108147547 */ /* 0x000fea000b800000 */
[----:B------:R-:W1:Y:S01]  /*0140*/  LDC.64 R2, c[0x0][0x988] ;  /* 0x00026200ff027b82 */ /* 0x000e620000000a00 */
[----:B------:R-:W1:Y:S02]  /*0150*/  LDCU.64 UR4, c[0x0][0x358] ;  /* 0x00006b00ff0477ac */ /* 0x000e640008000a00 */
[----:B-1----:R1:W5:Y:S01]  /*0160*/  LDG.E R27, desc[UR4][R2.64] ;  /* 0x00000004021b7981 */ /* 0x002362000c1e1900 */
[----:B------:R-:W-:Y:S01]  /*0170*/  HFMA2 R45, -RZ, RZ, 0, 5.9604644775390625e-08 ;  /* 0x00000001ff2d7431 */ /* 0x000fe200000001ff */
[----:B------:R-:W-:Y:S05]  /*0180*/  BRA `(.L_x_0) ;  /* 0x00000000000c7947 */ /* 0x000fea0003800000 */
.L_x_1:
[----:B------:R-:W1:Y:S01]  /*0190*/  LDCU UR4, c[0x0][0x980] ;  /* 0x00013000ff0477ac */ /* 0x000e620008000800 */
[----:B------:R-:W-:Y:S01]  /*01a0*/  HFMA2 R45, -RZ, RZ, 0, 5.9604644775390625e-08 ;  /* 0x00000001ff2d7431 */ /* 0x000fe200000001ff */
[----:B-1----:R-:W-:-:S07]  /*01b0*/  MOV R27, UR4 ;  /* 0x00000004001b7c02 */ /* 0x002fce0008000f00 */
.L_x_0:
[----:B------:R-:W2:Y:S02]  /*01c0*/  LDCU.64 UR4, c[0x0][0x9b0] ;  /* 0x00013600ff0477ac */ /* 0x000ea40008000a00 */
[----:B--2---:R-:W-:-:S04]  /*01d0*/  UISETP.NE.U32.AND UP0, UPT, UR4, URZ, UPT ;  /* 0x000000ff0400728c */ /* 0x004fc8000bf05070 */
[----:B------:R-:W-:-:S09]  /*01e0*/  UISETP.NE.AND.EX UP0, UPT, UR5, URZ, UPT, UP0 ;  /* 0x000000ff0500728c */ /* 0x000fd2000bf05300 */
[----:B------:R-:W-:Y:S05]  /*01f0*/  BRA.U UP0, `(.L_x_2) ;  /* 0x0000000100287547 */ /* 0x000fea000b800000 */
[----:B------:R-:W2:Y:S02]  /*0200*/  LDCU.64 UR4, c[0x0][0x9a8] ;  /* 0x00013500ff0477ac */ /* 0x000ea40008000a00 */
[----:B--2---:R-:W-:-:S04]  /*0210*/  UISETP.NE.U32.AND UP0, UPT, UR4, URZ, UPT ;  /* 0x000000ff0400728c */ /* 0x004fc8000bf05070 */
[----:B------:R-:W-:-:S09]  /*0220*/  UISETP.NE.AND.EX UP0, UPT, UR5, URZ, UPT, UP0 ;  /* 0x000000ff0500728c */ /* 0x000fd2000bf05300 */
[----:B------:R-:W-:Y:S05]  /*0230*/  BRA.U !UP0, `(.L_x_3) ;  /* 0x0000000108107547 */ /* 0x000fea000b800000 */
[----:B------:R-:W2:Y:S01]  /*0240*/  LDC.64 R24, c[0x0][0x9a8] ;  /* 0x00026a00ff187b82 */ /* 0x000ea20000000a00 */
[----:B------:R-:W2:Y:S02]  /*0250*/  LDCU.64 UR4, c[0x0][0x358] ;  /* 0x00006b00ff0477ac */ /* 0x000ea40008000a00 */
[----:B--2---:R2:W5:Y:S01]  /*0260*/  LDG.E R24, desc[UR4][R24.64] ;  /* 0x0000000418187981 */ /* 0x004562000c1e1900 */
[----:B------:R-:W-:Y:S05]  /*0270*/  BRA `(.L_x_2) ;  /* 0x0000000000087947 */ /* 0x000fea0003800000 */
.L_x_3:
[----:B------:R-:W2:Y:S02]  /*0280*/  LDCU UR4, c[0x0][0x9a0] ;  /* 0x00013400ff0477ac */ /* 0x000ea40008000800 */
[----:B--2---:R-:W-:Y:S02]  /*0290*/  MOV R24, UR4 ;  /* 0x0000000400187c02 */ /* 0x004fe40008000f00 */
.L_x_2:
[----:B------:R-:W-:Y:S01]  /*02a0*/  IMAD.U32 R0, RZ, RZ, UR18 ;  /* 0x00000012ff007e24 */ /* 0x000fe2000f8e00ff */
[----:B------:R-:W-:Y:S04]  /*02b0*/  BSSY.RECONVERGENT B0, `(.L_x_4) ;  /* 0x000000c000007945 */ /* 0x000fe80003800200 */
[C---:B------:R-:W-:Y:S02]  /*02c0*/  ISETP.NE.OR P2, PT, R0.reuse, 0x1, !P1 ;  /* 0x000000010000780c */ /* 0x040fe40004f45670 */
[----:B------:R-:W-:-:S11]  /*02d0*/  ISETP.NE.OR P0, PT, R0, 0x3, !P1 ;  /* 0x000000030000780c */ /* 0x000fd60004f05670 */
[----:B------:R-:W-:Y:S05]  /*02e0*/  @P2 BRA `(.L_x_5) ;  /* 0x0000000000202947 */ /* 0x000fea0003800000 */
[----:B------:R-:W3:Y:S02]  /*02f0*/  LDCU.64 UR4, c[0x0][0x348] ;  /* 0x00006900ff0477ac */ /* 0x000ee40008000a00 */
[----:B---3--:R-:W-:Y:S02]  /*0300*/  UIADD3 UR6, UP1, UPT, UR4, 0x80, URZ ;  /* 0x0000008004067890 */ /* 0x008fe4000ff3e0ff */
[----:B------:R-:W-:Y:S02]  /*0310*/  UIADD3 UR4, UP0, UPT, UR4, 0x200, URZ ;  /* 0x0000020004047890 */ /* 0x000fe4000ff1e0ff */
[----:B------:R-:W-:Y:S02]  /*0320*/  UIADD3.X UR7, UPT, UPT, URZ, UR5, URZ, UP1, !UPT ;  /* 0x00000005ff077290 */ /* 0x000fe40008ffe4ff */
[----:B------:R-:W-:-:S07]  /*0330*/  UIADD3.X UR5, UPT, UPT, URZ, UR5, URZ, UP0, !UPT ;  /* 0x00000005ff057290 */ /* 0x000fce00087fe4ff */
[----:B------:R3:W-:Y:S02]  /*0340*/  UTMACCTL.PF [UR6] ;  /* 0x00000000060079b9 */ /* 0x0007e40008040000 */
[----:B------:R3:W-:Y:S02]  /*0350*/  UTMACCTL.PF [UR4] ;  /* 0x00000000040079b9 */ /* 0x0007e40008040000 */
[----:B---3--:R-:W-:Y:S01]  /*0360*/  NOP ;  /* 0x0000000000007918 */ /* 0x008fe20000000000 */
.L_x_5:
[----:B------:R-:W-:Y:S05]  /*0370*/  BSYNC.RECONVERGENT B0 ;  /* 0x0000000000007941 */ /* 0x000fea0003800200 */
.L_x_4:
[----:B------:R-:W-:Y:S04]  /*0380*/  BSSY.RECONVERGENT B0, `(.L_x_6) ;  /* 0x000000a000007945 */ /* 0x000fe80003800200 */
        /* <DEDUP_REMOVED lines=9> */
.L_x_7:
[----:B------:R-:W-:Y:S05]  /*0420*/  BSYNC.RECONVERGENT B0 ;  /* 0x0000000000007941 */ /* 0x000fea0003800200 */
.L_x_6:
[----:B------:R-:W3:Y:S01]  /*0430*/  LDCU.64 UR4, c[0x0][0x988] ;  /* 0x00013100ff0477ac */ /* 0x000ee20008000a00 */
[----:B------:R-:W-:Y:S02]  /*0440*/  UISETP.EQ.U32.AND UP2, UPT, UR8, URZ, UPT ;  /* 0x000000ff0800728c */ /* 0x000fe4000bf42070 */
[----:B------:R-:W-:Y:S02]  /*0450*/  UPLOP3.LUT UP3, UPT, UPT, UPT, UPT, 0x80, 0x8 ;  /* 0x000000000008789c */ /* 0x000fe40003f6f070 */
[----:B---3--:R-:W-:-:S04]  /*0460*/  UISETP.NE.U32.AND UP0, UPT, UR4, URZ, UPT ;  /* 0x000000ff0400728c */ /* 0x008fc8000bf05070 */
[----:B------:R-:W-:-:S04]  /*0470*/  UISETP.NE.AND.EX UP1, UPT, UR5, URZ, UPT, UP0 ;  /* 0x000000ff0500728c */ /* 0x000fc8000bf25300 */
[----:B------:R-:W-:-:S04]  /*0480*/  UISETP.EQ.OR.EX UP4, UPT, UR9, URZ, !UP1, UP2 ;  /* 0x000000ff0900728c */ /* 0x000fc8000cf82720 */
[----:B------:R-:W-:-:S06]  /*0490*/  UP2UR UR4, UPR, URZ, 0x10 ;  /* 0x00000010ff047883 */ /* 0x000fcc0008000000 */
[----:B------:R-:W-:Y:S01]  /*04a0*/  MOV R49, UR4 ;  /* 0x0000000400317c02 */ /* 0x000fe20008000f00 */
[----:B------:R-:W-:Y:S06]  /*04b0*/  BRA.U !UP4, `(.L_x_8) ;  /* 0x000000010c207547 */ /* 0x000fec000b800000 */
[----:B------:R-:W-:Y:S01]  /*04c0*/  UISETP.NE.U32.AND UP2, UPT, UR8, URZ, UPT ;  /* 0x000000ff0800728c */ /* 0x000fe2000bf45070 */
[----:B-----5:R-:W-:Y:S01]  /*04d0*/  FSETP.NEU.AND P0, PT, R27, RZ, PT ;  /* 0x000000ff1b00720b */ /* 0x020fe20003f0d000 */
[----:B------:R-:W-:Y:S02]  /*04e0*/  USEL UR4, URZ, 0xffffffff, UP1 ;  /* 0xffffffffff047887 */ /* 0x000fe40008800000 */
[----:B------:R-:W-:-:S10]  /*04f0*/  UISETP.NE.AND.EX UP2, UPT, UR9, URZ, UPT, UP2 ;  /* 0x000000ff0900728c */ /* 0x000fd4000bf45320 */
[----:B------:R-:W-:Y:S01]  /*0500*/  VOTEU.ANY UP0, P0 ;  /* 0x0000000000ff7886 */ /* 0x000fe20000000100 */
[----:B------:R-:W-:-:S04]  /*0510*/  @!UP2 USEL UR4, URZ, 0xffffffff, UP0 ;  /* 0xffffffffff04a887 */ /* 0x000fc80008000000 */
[----:B------:R-:W-:-:S04]  /*0520*/  ULOP3.LUT UR4, UR4, 0x1, URZ, 0xc0, !UPT ;  /* 0x0000000104047892 */ /* 0x000fc8000f8ec0ff */
[----:B------:R-:W-:-:S11]  /*0530*/  UISETP.NE.U32.AND UP3, UPT, UR4, 0x1, UPT ;  /* 0x000000010400788c */ /* 0x000fd6000bf65070 */
.L_x_8:
[----:B------:R-:W3:Y:S01]  /*0540*/  SHFL.IDX PT, R0, R46, RZ, 0x1f ;  /* 0x00001fff2e007589 */ /* 0x000ee200000e0000 */
[----:B------:R-:W-:Y:S02]  /*0550*/  UISETP.NE.AND UP5, UPT, UR18, 0x2, UPT ;  /* 0x000000021200788c */ /* 0x000fe4000bfa5270 */
[----:B------:R-:W-:Y:S02]  /*0560*/  UISETP.NE.AND UP0, UPT, UR18, 0x2, UPT ;  /* 0x000000021200788c */ /* 0x000fe4000bf05270 */
[----:B------:R-:W-:Y:S02]  /*0570*/  UISETP.NE.OR UP2, UPT, UR38, URZ, UP5 ;  /* 0x000000ff2600728c */ /* 0x000fe4000af45670 */
[----:B------:R-:W-:-:S04]  /*0580*/  USEL UR69, URZ, 0x1, UP0 ;  /* 0x00000001ff457887 */ /* 0x000fc80008000000 */
[----:B------:R-:W-:Y:S02]  /*0590*/  PLOP3.LUT P3, PT, P1, PT, UP2, 0xae, 0xea ;  /* 0x0000000000ea781c */ /* 0x000fe40000f6f52e */
[----:B---3--:R-:W-:-:S13]  /*05a0*/  ISETP.NE.AND P0, PT, R0, RZ, PT ;  /* 0x000000ff0000720c */ /* 0x008fda0003f05270 */
[----:B------:R-:W-:Y:S05]  /*05b0*/  @P0 BRA `(.L_x_9) ;  /* 0x00000000009c0947 */ /* 0x000fea0003800000 */
[----:B------:R-:W-:Y:S01]  /*05c0*/  ELECT P0, URZ, PT ;  /* 0x0000000000ff782f */ /* 0x000fe20003800000 */
[----:B------:R-:W-:-:S12]  /*05d0*/  BSSY.RECONVERGENT B0, `(.L_x_9) ;  /* 0x0000025000007945 */ /* 0x000fd80003800200 */
[----:B------:R-:W-:Y:S05]  /*05e0*/  @!P0 BRA `(.L_x_10) ;  /* 0x00000000008c8947 */ /* 0x000fea0003800000 */
[----:B------:R-:W3:Y:S01]  /*05f0*/  S2UR UR5, SR_CgaCtaId ;  /* 0x00000000000579c3 */ /* 0x000ee20000008800 */
[----:B------:R-:W-:Y:S01]  /*0600*/  UMOV UR4, 0x400 ;  /* 0x0000040000047882 */ /* 0x000fe20000000000 */
[----:B------:R-:W-:Y:S02]  /*0610*/  UMOV UR6, 0x1 ;  /* 0x0000000100067882 */ /* 0x000fe40000000000 */
[----:B------:R-:W-:-:S04]  /*0620*/  UIADD3 UR6, UPT, UPT, -UR6, 0x100000, URZ ;  /* 0x0010000006067890 */ /* 0x000fc8000fffe1ff */
[----:B------:R-:W-:Y:S02]  /*0630*/  USHF.L.U32 UR7, UR6, 0xb, URZ ;  /* 0x0000000b06077899 */ /* 0x000fe400080006ff */
[----:B------:R-:W-:Y:S02]  /*0640*/  USHF.L.U32 UR6, UR6, 0x1, URZ ;  /* 0x0000000106067899 */ /* 0x000fe400080006ff */
[----:B---3--:R-:W-:Y:S01]  /*0650*/  ULEA UR4, UR5, UR4, 0x18 ;  /* 0x0000000405047291 */ /* 0x008fe2000f8ec0ff */
[----:B------:R-:W3:Y:S11]  /*0660*/  FENCE.VIEW.ASYNC.S ;  /* 0x00000000000073c6 */ /* 0x000ef60000000000 */
[----:B---3--:R3:W4:Y:S01]  /*0670*/  SYNCS.EXCH.64 URZ, [UR4], UR6 ;  /* 0x0000000604ff75b2 */ /* 0x0087220008000100 */
[----:B------:R3:W1:Y:S01]  /*0680*/  SYNCS.EXCH.64 URZ, [UR4+0x68], UR6 ;  /* 0x0000680604ff75b2 */ /* 0x0006620008000100 */
        /* <DEDUP_REMOVED lines=23> */
[----:B------:R3:W1:Y:S02]  /*0800*/  SYNCS.EXCH.64 URZ, [UR4+0xc8], UR6 ;  /* 0x0000c80604ff75b2 */ /* 0x0006640008000100 */
[----:B---34-:R-:W-:Y:S01]  /*0810*/  NOP ;  /* 0x0000000000007918 */ /* 0x018fe20000000000 */
.L_x_10:
[----:B------:R-:W-:Y:S05]  /*0820*/  BSYNC.RECONVERGENT B0 ;  /* 0x0000000000007941 */ /* 0x000fea0003800200 */
.L_x_9:
[----:B------:R-:W3:Y:S01]  /*0830*/  SHFL.IDX PT, R0, R46, RZ, 0x1f ;  /* 0x00001fff2e007589 */ /* 0x000ee200000e0000 */
[----:B------:R-:W-:Y:S01]  /*0840*/  NOP ;  /* 0x0000000000007918 */ /* 0x000fe20000000000 */
[----:B---3--:R-:W-:-:S13]  /*0850*/  ISETP.NE.AND P0, PT, R0, 0x1, PT ;  /* 0x000000010000780c */ /* 0x008fda0003f05270 */
[----:B------:R-:W-:Y:S05]  /*0860*/  @P0 BRA `(.L_x_11) ;  /* 0x0000000000580947 */ /* 0x000fea0003800000 */
[----:B------:R-:W3:Y:S01]  /*0870*/  S2UR UR5, SR_CgaCtaId ;  /* 0x00000000000579c3 */ /* 0x000ee20000008800 */
[----:B------:R-:W-:Y:S01]  /*0880*/  UMOV UR4, 0x400 ;  /* 0x0000040000047882 */ /* 0x000fe20000000000 */
[----:B------:R-:W-:Y:S01]  /*0890*/  UMOV UR8, 0x20 ;  /* 0x0000002000087882 */ /* 0x000fe20000000000 */
[----:B------:R-:W-:Y:S01]  /*08a0*/  UMOV UR6, 0x80 ;  /* 0x0000008000067882 */ /* 0x000fe20000000000 */
[----:B------:R-:W-:-:S04]  /*08b0*/  UIADD3 UR8, UPT, UPT, -UR8, 0x100000, URZ ;  /* 0x0010000008087890 */ /* 0x000fc8000fffe1ff */
[----:B------:R-:W-:Y:S02]  /*08c0*/  USHF.L.U32 UR9, UR8, 0xb, URZ ;  /* 0x0000000b08097899 */ /* 0x000fe400080006ff */
[----:B------:R-:W-:Y:S02]  /*08d0*/  USHF.L.U32 UR8, UR8, 0x1, URZ ;  /* 0x0000000108087899 */ /* 0x000fe400080006ff */
[----:B------:R-:W-:-:S04]  /*08e0*/  UIADD3 UR6, UPT, UPT, -UR6, 0x100000, URZ ;  /* 0x0010000006067890 */ /* 0x000fc8000fffe1ff */
[----:B------:R-:W-:Y:S02]  /*08f0*/  USHF.L.U32 UR7, UR6, 0xb, URZ ;  /* 0x0000000b06077899 */ /* 0x000fe400080006ff */
[----:B------:R-:W-:Y:S01]  /*0900*/  USHF.L.U32 UR6, UR6, 0x1, URZ ;  /* 0x0000000106067899 */ /* 0x000fe200080006ff */
[----:B------:R-:W-:Y:S01]  /*0910*/  ELECT P0, URZ, PT ;  /* 0x0000000000ff782f */ /* 0x000fe20003800000 */
[----:B---3--:R-:W-:Y:S01]  /*0920*/  ULEA UR4, UR5, UR4, 0x18 ;  /* 0x0000000405047291 */ /* 0x008fe2000f8ec0ff */
[----:B------:R-:W3:Y:S11]  /*0930*/  FENCE.VIEW.ASYNC.S ;  /* 0x00000000000073c6 */ /* 0x000ef60000000000 */
[----:B---3--:R3:W4:Y:S01]  /*0940*/  SYNCS.EXCH.64 URZ, [UR4+0xd0], UR8 ;  /* 0x0000d00804ff75b2 */ /* 0x0087220008000100 */
[----:B------:R3:W1:Y:S01]  /*0950*/  SYNCS.EXCH.64 URZ, [UR4+0xf0], UR6 ;  /* 0x0000f00604ff75b2 */ /* 0x0006620008000100 */
[----:B------:R3:W1:Y:S01]  /*0960*/  SYNCS.EXCH.64 URZ, [UR4+0xd8], UR8 ;  /* 0x0000d80804ff75b2 */ /* 0x0006620008000100 */
[----:B------:R3:W1:Y:S01]  /*0970*/  SYNCS.EXCH.64 URZ, [UR4+0xf8], UR6 ;  /* 0x0000f80604ff75b2 */ /* 0x0006620008000100 */
[----:B------:R3:W1:Y:S01]  /*0980*/  SYNCS.EXCH.64 URZ, [UR4+0xe0], UR8 ;  /* 0x0000e00804ff75b2 */ /* 0x0006620008000100 */
[----:B------:R3:W1:Y:S01]  /*0990*/  SYNCS.EXCH.64 URZ, [UR4+0x100], UR6 ;  /* 0x0001000604ff75b2 */ /* 0x0006620008000100 */
[----:B------:R3:W1:Y:S01]  /*09a0*/  SYNCS.EXCH.64 URZ, [UR4+0xe8], UR8 ;  /* 0x0000e80804ff75b2 */ /* 0x0006620008000100 */
[----:B------:R3:W1:Y:S01]  /*09b0*/  SYNCS.EXCH.64 URZ, [UR4+0x108], UR6 ;  /* 0x0001080604ff75b2 */ /* 0x0006620008000100 */
[----:B------:R-:W-:Y:S01]  /*09c0*/  NOP ;  /* 0x0000000000007918 */ /* 0x000fe20000000000 */
.L_x_11:
[----:B------:R-:W2:Y:S01]  /*09d0*/  SHFL.IDX PT, R0, R46, RZ, 0x1f ;  /* 0x00001fff2e007589 */ /* 0x000ea200000e0000 */
[----:B------:R-:W-:Y:S01]  /*09e0*/  NOP ;  /* 0x0000000000007918 */ /* 0x000fe20000000000 */
[----:B--2---:R-:W-:-:S13]  /*09f0*/  ISETP.NE.AND P0, PT, R0, 0x3, PT ;  /* 0x000000030000780c */ /* 0x004fda0003f05270 */
[----:B------:R-:W-:Y:S05]  /*0a00*/  @P0 BRA `(.L_x_12) ;  /* 0x0000000000300947 */ /* 0x000fea0003800000 */
[----:B------:R-:W2:Y:S01]  /*0a10*/  S2UR UR5, SR_CgaCtaId ;  /* 0x00000000000579c3 */ /* 0x000ea20000008800 */
[----:B---3--:R-:W-:Y:S01]  /*0a20*/  UMOV UR4, 0x400 ;  /* 0x0000040000047882 */ /* 0x008fe20000000000 */
[----:B------:R-:W-:Y:S01]  /*0a30*/  UMOV UR6, 0x20 ;  /* 0x0000002000067882 */ /* 0x000fe20000000000 */
[----:B------:R-:W-:Y:S01]  /*0a40*/  ELECT P0, URZ, PT ;  /* 0x0000000000ff782f */ /* 0x000fe20003800000 */
[----:B------:R-:W-:-:S04]  /*0a50*/  UIADD3 UR6, UPT, UPT, -UR6, 0x100000, URZ ;  /* 0x0010000006067890 */ /* 0x000fc8000fffe1ff */
[----:B------:R-:W-:Y:S02]  /*0a60*/  USHF.L.U32 UR7, UR6, 0xb, URZ ;  /* 0x0000000b06077899 */ /* 0x000fe400080006ff */
[----:B------:R-:W-:Y:S02]  /*0a70*/  USHF.L.U32 UR6, UR6, 0x1, URZ ;  /* 0x0000000106067899 */ /* 0x000fe400080006ff */
[----:B--2---:R-:W-:Y:S01]  /*0a80*/  ULEA UR4, UR5, UR4, 0x18 ;  /* 0x0000000405047291 */ /* 0x004fe2000f8ec0ff */
[----:B------:R-:W2:Y:S11]  /*0a90*/  FENCE.VIEW.ASYNC.S ;  /* 0x00000000000073c6 */ /* 0x000eb60000000000 */
[----:B--2---:R2:W3:Y:S01]  /*0aa0*/  SYNCS.EXCH.64 URZ, [UR4+0x110], UR6 ;  /* 0x0001100604ff75b2 */ /* 0x0044e20008000100 */
[----:B------:R2:W1:Y:S01]  /*0ab0*/  SYNCS.EXCH.64 URZ, [UR4+0x118], UR6 ;  /* 0x0001180604ff75b2 */ /* 0x0004620008000100 */
[----:B------:R-:W-:Y:S01]  /*0ac0*/  NOP ;  /* 0x0000000000007918 */ /* 0x000fe20000000000 */
.L_x_12:
[----:B------:R-:W4:Y:S01]  /*0ad0*/  SHFL.IDX PT, R0, R46, RZ, 0x1f ;  /* 0x00001fff2e007589 */ /* 0x000f2200000e0000 */
[----:B------:R-:W-:Y:S01]  /*0ae0*/  NOP ;  /* 0x0000000000007918 */ /* 0x000fe20000000000 */
[----:B----4-:R-:W-:-:S13]  /*0af0*/  ISETP.NE.AND P0, PT, R0, 0x4, PT ;  /* 0x000000040000780c */ /* 0x010fda0003f05270 */
[----:B------:R-:W-:Y:S05]  /*0b00*/  @P0 BRA `(.L_x_13) ;  /* 0x0000000000440947 */ /* 0x000fea0003800000 */
[----:B------:R-:W4:Y:S01]  /*0b10*/  S2UR UR5, SR_CgaCtaId ;  /* 0x00000000000579c3 */ /* 0x000f220000008800 */
[----:B--23--:R-:W-:Y:S01]  /*0b20*/  UMOV UR4, 0x1e0 ;  /* 0x000001e000047882 */ /* 0x00cfe20000000000 */
[----:B------:R-:W-:Y:S01]  /*0b30*/  UMOV UR6, 0x400 ;  /* 0x0000040000067882 */ /* 0x000fe20000000000 */
[----:B------:R-:W-:Y:S01]  /*0b40*/  USEL UR4, UR4, 0x1a0, UP3 ;  /* 0x000001a004047887 */ /* 0x000fe20009800000 */
[----:B------:R-:W-:Y:S01]  /*0b50*/  UMOV UR8, 0x1 ;  /* 0x0000000100087882 */ /* 0x000fe20000000000 */
[----:B------:R-:W-:Y:S01]  /*0b60*/  ELECT P0, URZ, PT ;  /* 0x0000000000ff782f */ /* 0x000fe20003800000 */
[----:B------:R-:W-:-:S04]  /*0b70*/  UIADD3 UR8, UPT, UPT, -UR8, 0x100000, URZ ;  /* 0x0010000008087890 */ /* 0x000fc8000fffe1ff */
[----:B------:R-:W-:Y:S02]  /*0b80*/  USHF.L.U32 UR9, UR8, 0xb, URZ ;  /* 0x0000000b08097899 */ /* 0x000fe400080006ff */
[----:B------:R-:W-:Y:S02]  /*0b90*/  USHF.L.U32 UR8, UR8, 0x1, URZ ;  /* 0x0000000108087899 */ /* 0x000fe400080006ff */
[----:B----4-:R-:W-:Y:S02]  /*0ba0*/  ULEA UR6, UR5, UR6, 0x18 ;  /* 0x0000000605067291 */ /* 0x010fe4000f8ec0ff */
[----:B------:R-:W-:-:S04]  /*0bb0*/  UIADD3 UR4, UPT, UPT, -UR4, 0x100000, URZ ;  /* 0x0010000004047890 */ /* 0x000fc8000fffe1ff */
[----:B------:R-:W-:Y:S02]  /*0bc0*/  USHF.L.U32 UR5, UR4, 0xb, URZ ;  /* 0x0000000b04057899 */ /* 0x000fe400080006ff */
[----:B------:R-:W-:Y:S01]  /*0bd0*/  USHF.L.U32 UR4, UR4, 0x1, URZ ;  /* 0x0000000104047899 */ /* 0x000fe200080006ff */
[----:B------:R-:W2:Y:S03]  /*0be0*/  FENCE.VIEW.ASYNC.S ;  /* 0x00000000000073c6 */ /* 0x000ea60000000000 */
[----:B--2---:R4:W2:Y:S08]  /*0bf0*/  SYNCS.EXCH.64 URZ, [UR6+0x120], UR8 ;  /* 0x0001200806ff75b2 */ /* 0x0048b00008000100 */
[----:B------:R4:W3:Y:S02]  /*0c00*/  SYNCS.EXCH.64 URZ, [UR6+0x128], UR4 ;  /* 0x0001280406ff75b2 */ /* 0x0008e40008000100 */
[----:B----4-:R-:W-:Y:S01]  /*0c10*/  NOP ;  /* 0x0000000000007918 */ /* 0x010fe20000000000 */
.L_x_13:
[----:B------:R-:W4:Y:S01]  /*0c20*/  SHFL.IDX PT, R0, R46, RZ, 0x1f ;  /* 0x00001fff2e007589 */ /* 0x000f2200000e0000 */
[----:B------:R-:W-:Y:S01]  /*0c30*/  ISETP.NE.OR P1, PT, RZ, UR18, !P1 ;  /* 0x00000012ff007c0c */ /* 0x000fe2000cf25670 */
[----:B------:R-:W-:Y:S01]  /*0c40*/  NOP ;  /* 0x0000000000007918 */ /* 0x000fe20000000000 */
[----:B----4-:R-:W-:-:S13]  /*0c50*/  ISETP.NE.AND P0, PT, R0, 0x5, PT ;  /* 0x000000050000780c */ /* 0x010fda0003f05270 */
[----:B------:R-:W-:Y:S05]  /*0c60*/  @P0 BRA `(.L_x_14) ;  /* 0x0000000000480947 */ /* 0x000fea0003800000 */
[----:B------:R-:W4:Y:S01]  /*0c70*/  S2UR UR5, SR_CgaCtaId ;  /* 0x00000000000579c3 */ /* 0x000f220000008800 */
[----:B--23--:R-:W-:Y:S01]  /*0c80*/  UMOV UR4, 0x400 ;  /* 0x0000040000047882 */ /* 0x00cfe20000000000 */
        /* <DEDUP_REMOVED lines=9> */
[----:B----4-:R-:W-:Y:S01]  /*0d20*/  ULEA UR4, UR5, UR4, 0x18 ;  /* 0x0000000405047291 */ /* 0x010fe2000f8ec0ff */
[----:B------:R-:W2:Y:S11]  /*0d30*/  FENCE.VIEW.ASYNC.S ;  /* 0x00000000000073c6 */ /* 0x000eb60000000000 */
[----:B--2---:R4:W2:Y:S01]  /*0d40*/  SYNCS.EXCH.64 URZ, [UR4+0x130], UR6 ;  /* 0x0001300604ff75b2 */ /* 0x0048a20008000100 */
[----:B------:R4:W3:Y:S01]  /*0d50*/  SYNCS.EXCH.64 URZ, [UR4+0x140], UR8 ;  /* 0x0001400804ff75b2 */ /* 0x0008e20008000100 */
[----:B------:R4:W1:Y:S01]  /*0d60*/  SYNCS.EXCH.64 URZ, [UR4+0x138], UR6 ;  /* 0x0001380604ff75b2 */ /* 0x0008620008000100 */
[----:B------:R4:W1:Y:S02]  /*0d70*/  SYNCS.EXCH.64 URZ, [UR4+0x148], UR8 ;  /* 0x0001480804ff75b2 */ /* 0x0008640008000100 */
[----:B----4-:R-:W-:Y:S01]  /*0d80*/  NOP ;  /* 0x0000000000007918 */ /* 0x010fe20000000000 */
.L_x_14:
[----:B--23--:R-:W2:Y:S01]  /*0d90*/  S2UR UR7, SR_CgaCtaId ;  /* 0x00000000000779c3 */ /* 0x00cea20000008800 */
[----:B------:R-:W-:Y:S01]  /*0da0*/  VOTEU.ALL UP0, P1 ;  /* 0x0000000000ff7886 */ /* 0x000fe20000800000 */
[----:B------:R-:W-:Y:S01]  /*0db0*/  UMOV UR4, 0x20 ;  /* 0x0000002000047882 */ /* 0x000fe20000000000 */
[----:B------:R-:W-:Y:S01]  /*0dc0*/  NOP ;  /* 0x0000000000007918 */ /* 0x000fe20000000000 */
[----:B-1----:R-:W-:Y:S01]  /*0dd0*/  LOP3.LUT R3, R55, 0x1f, RZ, 0xc0, !PT ;  /* 0x0000001f37037812 */ /* 0x002fe200078ec0ff */
[----:B------:R-:W-:Y:S01]  /*0de0*/  UISETP.NE.AND UP4, UPT, UR18, URZ, UPT ;  /* 0x000000ff1200728c */ /* 0x000fe2000bf85270 */
[----:B------:R-:W-:Y:S01]  /*0df0*/  @!UP0 UMOV UR6, 0x400 ;  /* 0x0000040000068882 */ /* 0x000fe20000000000 */
[----:B------:R-:W-:-:S04]  /*0e00*/  @!UP0 UIADD3 UR4, UPT, UPT, -UR4, 0x100000, URZ ;  /* 0x0010000004048890 */ /* 0x000fc8000fffe1ff */
[----:B------:R-:W-:Y:S02]  /*0e10*/  @!UP0 USHF.L.U32 UR5, UR4, 0xb, URZ ;  /* 0x0000000b04058899 */ /* 0x000fe400080006ff */
[----:B------:R-:W-:Y:S02]  /*0e20*/  @!UP0 USHF.L.U32 UR4, UR4, 0x1, URZ ;  /* 0x0000000104048899 */ /* 0x000fe400080006ff */
[----:B--2---:R-:W-:Y:S01]  /*0e30*/  @!UP0 ULEA UR6, UR7, UR6, 0x18 ;  /* 0x0000000607068291 */ /* 0x004fe2000f8ec0ff */
[----:B------:R-:W1:Y:S01]  /*0e40*/  LDCU UR7, c[0x0][0x36c] ;  /* 0x00006d80ff0777ac */ /* 0x000e620008000800 */
[----:B------:R-:W-:Y:S01]  /*0e50*/  VOTEU.ALL UP0, P1 ;  /* 0x0000000000ff7886 */ /* 0x000fe20000800000 */
[----:B------:R-:W2:Y:S09]  /*0e60*/  FENCE.VIEW.ASYNC.S ;  /* 0x00000000000073c6 */ /* 0x000eb20000000000 */
[----:B--2---:R2:W3:Y:S01]  /*0e70*/  @!UP0 SYNCS.EXCH.64 URZ, [UR6+0x150], UR4 ;  /* 0x0001500406ff85b2 */ /* 0x0044e20008000100 */
[----:B-1----:R-:W-:-:S09]  /*0e80*/  UISETP.EQ.U32.AND UP6, UPT, UR7, 0x1, UPT ;  /* 0x000000010700788c */ /* 0x002fd2000bfc2070 */
[----:B--2---:R-:W-:Y:S05]  /*0e90*/  BRA.U !UP6, `(.L_x_15) ;  /* 0x000000010e087547 */ /* 0x004fea000b800000 */
[----:B---3--:R-:W-:Y:S01]  /*0ea0*/  UCGABAR_ARV ;  /* 0x00000000000079c7 */ /* 0x008fe20008000000 */
[----:B------:R-:W-:Y:S05]  /*0eb0*/  BRA `(.L_x_16) ;  /* 0x0000000000047947 */ /* 0x000fea0003800000 */
.L_x_15:
[----:B---3--:R-:W-:Y:S01]  /*0ec0*/  NOP ;  /* 0x0000000000007918 */ /* 0x008fe20000000000 */
.L_x_16:
[----:B------:R-:W1:Y:S01]  /*0ed0*/  S2UR UR22, SR_CTAID.X ;  /* 0x00000000001679c3 */ /* 0x000e620000002500 */
[----:B------:R-:W-:-:S05]  /*0ee0*/  CS2R.32 R48, SR_CgaSize ;  /* 0x0000000000307805 */ /* 0x000fca0000008a00 */
[----:B------:R-:W-:-:S05]  /*0ef0*/  IMAD R48, R48, -0xa0, RZ ;  /* 0xffffff6030307824 */ /* 0x000fca00078e02ff */
[----:B------:R-:W-:-:S14]  /*0f00*/  R2UR UR5, R48 ;  /* 0x00000000300572ca */ /* 0x000fdc00000e0000 */
[----:B------:R-:W2:Y:S01]  /*0f10*/  LDCU UR5, c[0x0][UR5+0x2b0] ;  /* 0x00005600050577ac */ /* 0x000ea20008000800 */
[----:B------:R-:W-:-:S05]  /*0f20*/  CS2R.32 R48, SR_CgaSize ;  /* 0x0000000000307805 */ /* 0x000fca0000008a00 */
[----:B------:R-:W-:-:S05]  /*0f30*/  IMAD R48, R48, -0xa0, RZ ;  /* 0xffffff6030307824 */ /* 0x000fca00078e02ff */
[----:B------:R-:W-:-:S14]  /*0f40*/  R2UR UR4, R48 ;  /* 0x00000000300472ca */ /* 0x000fdc00000e0000 */
[----:B------:R-:W3:Y:S01]  /*0f50*/  LDCU UR4, c[0x0][UR4+0x2b4] ;  /* 0x00005680040477ac */ /* 0x000ee20008000800 */
[----:B------:R-:W4:Y:S01]  /*0f60*/  S2UR UR19, SR_CTAID.Y ;  /* 0x00000000001379c3 */ /* 0x000f220000002600 */
[----:B------:R-:W-:-:S05]  /*0f70*/  CS2R.32 R48, SR_CgaSize ;  /* 0x0000000000307805 */ /* 0x000fca0000008a00 */
[----:B------:R-:W-:-:S05]  /*0f80*/  IMAD R48, R48, -0xa0, RZ ;  /* 0xffffff6030307824 */ /* 0x000fca00078e02ff */
[----:B------:R-:W-:-:S14]  /*0f90*/  R2UR UR7, R48 ;  /* 0x00000000300772ca */ /* 0x000fdc00000e0000 */
[----:B------:R-:W3:Y:S01]  /*0fa0*/  LDCU UR7, c[0x0][UR7+0x2a0] ;  /* 0x00005400070777ac */ /* 0x000ee20008000800 */
[----:B------:R-:W-:-:S05]  /*0fb0*/  CS2R.32 R48, SR_CgaSize ;  /* 0x0000000000307805 */ /* 0x000fca0000008a00 */
[----:B------:R-:W-:-:S05]  /*0fc0*/  IMAD R48, R48, -0xa0, RZ ;  /* 0xffffff6030307824 */ /* 0x000fca00078e02ff */
[----:B------:R-:W-:-:S14]  /*0fd0*/  R2UR UR8, R48 ;  /* 0x00000000300872ca */ /* 0x000fdc00000e0000 */
[----:B------:R-:W3:Y:S01]  /*0fe0*/  LDCU UR8, c[0x0][UR8+0x2a4] ;  /* 0x00005480080877ac */ /* 0x000ee20008000800 */
[----:B------:R-:W3:Y:S01]  /*0ff0*/  LDCU UR20, c[0x0][0xc24] ;  /* 0x00018480ff1477ac */ /* 0x000ee20008000800 */
[----:B------:R-:W3:Y:S01]  /*1000*/  LDCU UR39, c[0x0][0xc24] ;  /* 0x00018480ff2777ac */ /* 0x000ee20008000800 */
[----:B-1----:R-:W-:Y:S01]  /*1010*/  I2FP.F32.U32 R2, UR22 ;  /* 0x0000001600027c45 */ /* 0x002fe20008201000 */
[----:B------:R-:W1:Y:S04]  /*1020*/  LDCU UR24, c[0x0][0xc30] ;  /* 0x00018600ff1877ac */ /* 0x000e680008000800 */
[----:B--2---:R-:W-:Y:S01]  /*1030*/  FMUL R2, R2, UR5 ;  /* 0x0000000502027c20 */ /* 0x004fe20008400000 */
[----:B----4-:R-:W-:-:S05]  /*1040*/  I2FP.F32.U32 R0, UR19 ;  /* 0x0000001300007c45 */ /* 0x010fca0008201000 */
[----:B------:R-:W2:Y:S01]  /*1050*/  F2I.U32.TRUNC.NTZ R2, R2 ;  /* 0x0000000200027305 */ /* 0x000ea2000020f000 */
[----:B---3--:R-:W-:-:S07]  /*1060*/  FMUL R0, R0, UR4 ;  /* 0x0000000400007c20 */ /* 0x008fce0008400000 */
[----:B------:R-:W3:Y:S01]  /*1070*/  F2I.U32.TRUNC.NTZ R0, R0 ;  /* 0x0000000000007305 */ /* 0x000ee2000020f000 */
[----:B--2---:R-:W-:Y:S02]  /*1080*/  R2UR UR4, R2 ;  /* 0x00000000020472ca */ /* 0x004fe400000e0000 */
[----:B------:R-:W-:Y:S02]  /*1090*/  PRMT R2, RZ, 0x7610, R2 ;  /* 0x00007610ff027816 */ /* 0x000fe40000000002 */
[----:B---3--:R-:W-:Y:S02]  /*10a0*/  R2UR UR6, R0 ;  /* 0x00000000000672ca */ /* 0x008fe400000e0000 */
[----:B------:R-:W-:-:S07]  /*10b0*/  PRMT R0, RZ, 0x7610, R0 ;  /* 0x00007610ff007816 */ /* 0x000fce0000000000 */
[----:B------:R-:W-:-:S04]  /*10c0*/  UIADD3 UR5, UPT, UPT, -UR4, URZ, URZ ;  /* 0x000000ff04057290 */ /* 0x000fc8000fffe1ff */
[----:B------:R-:W-:Y:S02]  /*10d0*/  UIMAD UR5, UR7, UR5, UR22 ;  /* 0x00000005070572a4 */ /* 0x000fe4000f8e0216 */
[----:B------:R-:W-:-:S04]  /*10e0*/  UIADD3 UR4, UPT, UPT, -UR6, URZ, URZ ;  /* 0x000000ff06047290 */ /* 0x000fc8000fffe1ff */
[----:B------:R-:W-:Y:S01]  /*10f0*/  IMAD.U32 R48, RZ, RZ, UR5 ;  /* 0x00000005ff307e24 */ /* 0x000fe2000f8e00ff */
[----:B------:R-:W-:-:S06]  /*1100*/  UIMAD UR4, UR8, UR4, UR19 ;  /* 0x00000004080472a4 */ /* 0x000fcc000f8e0213 */
[----:B------:R-:W-:Y:S01]  /*1110*/  IMAD.U32 R47, RZ, RZ, UR4 ;  /* 0x00000004ff2f7e24 */ /* 0x000fe2000f8e00ff */
[----:B-1----:R-:W-:Y:S06]  /*1120*/  BRA.U UP4, `(.L_x_17) ;  /* 0x0000000104307547 */ /* 0x002fec000b800000 */
[----:B------:R-:W-:Y:S01]  /*1130*/  R2UR UR5, R47 ;  /* 0x000000002f0572ca */ /* 0x000fe200000e0000 */
[----:B------:R-:W-:Y:S01]  /*1140*/  UMOV UR7, 0x3 ;  /* 0x0000000300077882 */ /* 0x000fe20000000000 */
[----:B------:R-:W-:-:S11]  /*1150*/  R2UR UR4, R48 ;  /* 0x00000000300472ca */ /* 0x000fd600000e0000 */
[----:B------:R-:W-:-:S04]  /*1160*/  UISETP.NE.AND UP0, UPT, UR5, URZ, UPT ;  /* 0x000000ff0500728c */ /* 0x000fc8000bf05270 */
[----:B------:R-:W-:Y:S02]  /*1170*/  UISETP.LT.U32.OR UP0, UPT, UR4, 0x2, !UP0 ;  /* 0x000000020400788c */ /* 0x000fe4000c701470 */
[----:B------:R-:W-:Y:S02]  /*1180*/  ULOP3.LUT UR4, UR4, 0xfffffffe, URZ, 0xc0, !UPT ;  /* 0xfffffffe04047892 */ /* 0x000fe4000f8ec0ff */
[----:B------:R-:W-:Y:S02]  /*1190*/  USEL UR6, URZ, 0x1, !UP0 ;  /* 0x00000001ff067887 */ /* 0x000fe4000c000000 */
[----:B------:R-:W-:Y:S02]  /*11a0*/  USEL UR5, URZ, 0x2, !UP0 ;  /* 0x00000002ff057887 */ /* 0x000fe4000c000000 */
[----:B------:R-:W-:Y:S02]  /*11b0*/  USHF.L.U32 UR4, UR7, UR4, URZ ;  /* 0x0000000407047299 */ /* 0x000fe400080006ff */
[----:B------:R-:W-:-:S04]  /*11c0*/  UIADD3 UR5, UPT, UPT, UR6, UR5, URZ ;  /* 0x0000000506057290 */ /* 0x000fc8000fffe0ff */
[----:B------:R-:W-:Y:S02]  /*11d0*/  IMAD.U32 R0, RZ, RZ, UR4 ;  /* 0x00000004ff007e24 */ /* 0x000fe4000f8e00ff */
[----:B------:R-:W-:-:S07]  /*11e0*/  IMAD.U32 R2, RZ, RZ, UR5 ;  /* 0x00000005ff027e24 */ /* 0x000fce000f8e00ff */
.L_x_17:
[----:B------:R-:W1:Y:S01]  /*11f0*/  S2UR UR48, SR_CTAID.Z ;  /* 0x00000000003079c3 */ /* 0x000e620000002700 */
[----:B------:R-:W-:Y:S01]  /*1200*/  UISETP.GE.AND UP0, UPT, UR20, 0x1, UPT ;  /* 0x000000011400788c */ /* 0x000fe2000bf06270 */
[----:B------:R-:W-:-:S08]  /*1210*/  UMOV UR45, UR22 ;  /* 0x00000016002d7c82 */ /* 0x000fd00008000000 */
[----:B------:R-:W-:Y:S05]  /*1220*/  BRA.U !UP0, `(.L_x_18) ;  /* 0x0000000108d47547 */ /* 0x000fea000b800000 */
[----:B------:R-:W2:Y:S01]  /*1230*/  LDCU.128 UR12, c[0x0][0xc10] ;  /* 0x00018200ff0c77ac */ /* 0x000ea20008000c00 */
[----:B------:R-:W3:Y:S01]  /*1240*/  LDCU UR21, c[0x0][0xc0c] ;  /* 0x00018180ff1577ac */ /* 0x000ee20008000800 */
[----:B------:R-:W4:Y:S01]  /*1250*/  LDCU UR6, c[0x0][0x370] ;  /* 0x00006e00ff0677ac */ /* 0x000f220008000800 */
[----:B------:R-:W1:Y:S01]  /*1260*/  LDCU UR7, c[0x0][0x374] ;  /* 0x00006e80ff0777ac */ /* 0x000e620008000800 */
[----:B------:R-:W1:Y:S01]  /*1270*/  LDCU UR23, c[0x0][0xc20] ;  /* 0x00018400ff1777ac */ /* 0x000e620008000800 */
[----:B--2---:R-:W-:Y:S02]  /*1280*/  UIMAD.WIDE.U32 UR4, UR22, UR12, URZ ;  /* 0x0000000c160472a5 */ /* 0x004fe4000f8e00ff */
[----:B---3--:R-:W-:Y:S01]  /*1290*/  UISETP.NE.AND UP0, UPT, UR21, 0x1, UPT ;  /* 0x000000011500788c */ /* 0x008fe2000bf05270 */
[----:B------:R-:W2:Y:S01]  /*12a0*/  LDCU.64 UR8, c[0x0][0xc28] ;  /* 0x00018500ff0877ac */ /* 0x000ea20008000a00 */
[----:B----4-:R-:W-:-:S03]  /*12b0*/  UIMAD.WIDE.U32 UR10, UR6, UR12, URZ ;  /* 0x0000000c060a72a5 */ /* 0x010fc6000f8e00ff */
[----:B------:R-:W-:Y:S01]  /*12c0*/  UMOV UR4, UR5 ;  /* 0x0000000500047c82 */ /* 0x000fe20008000000 */
[----:B------:R-:W-:Y:S02]  /*12d0*/  UISETP.NE.AND UP2, UPT, UR20, 0x1, UPT ;  /* 0x000000011400788c */ /* 0x000fe4000bf45270 */
[----:B------:R-:W-:Y:S01]  /*12e0*/  USHF.R.U32.HI UR4, URZ, UR13, UR4 ;  /* 0x0000000dff047299 */ /* 0x000fe20008011604 */
[----:B------:R-:W-:Y:S01]  /*12f0*/  UMOV UR10, UR11 ;  /* 0x0000000b000a7c82 */ /* 0x000fe20008000000 */
[----:B------:R-:W-:Y:S02]  /*1300*/  UIMAD.WIDE.U32 UR16, UR19, UR15, URZ ;  /* 0x0000000f131072a5 */ /* 0x000fe4000f8e00ff */
[----:B------:R-:W-:Y:S02]  /*1310*/  USEL UR5, UR22, UR4, !UP0 ;  /* 0x0000000416057287 */ /* 0x000fe4000c000000 */
[----:B------:R-:W-:Y:S02]  /*1320*/  @UP0 USHF.R.U32.HI UR6, URZ, UR13, UR10 ;  /* 0x0000000dff060299 */ /* 0x000fe4000801160a */
[----:B------:R-:W-:-:S02]  /*1330*/  UISETP.NE.AND UP0, UPT, UR14, 0x1, UPT ;  /* 0x000000010e00788c */ /* 0x000fc4000bf05270 */
[----:B-1----:R-:W-:Y:S02]  /*1340*/  UIMAD.WIDE.U32 UR10, UR7, UR15, URZ ;  /* 0x0000000f070a72a5 */ /* 0x002fe4000f8e00ff */
[----:B--2---:R-:W-:Y:S01]  /*1350*/  UIMAD.WIDE.U32 UR12, UR6, UR8, URZ ;  /* 0x00000008060c72a5 */ /* 0x004fe2000f8e00ff */
[----:B------:R-:W-:Y:S01]  /*1360*/  UMOV UR4, UR17 ;  /* 0x0000001100047c82 */ /* 0x000fe20008000000 */
[----:B------:R-:W-:-:S03]  /*1370*/  UIADD3 UR45, UPT, UPT, -UR5, URZ, URZ ;  /* 0x000000ff052d7290 */ /* 0x000fc6000fffe1ff */
[----:B------:R-:W-:Y:S01]  /*1380*/  UMOV UR10, UR11 ;  /* 0x0000000b000a7c82 */ /* 0x000fe20008000000 */
[----:B------:R-:W-:Y:S02]  /*1390*/  USHF.R.U32.HI UR4, URZ, UR23, UR4 ;  /* 0x00000017ff047299 */ /* 0x000fe40008011604 */
[----:B------:R-:W-:Y:S01]  /*13a0*/  @UP0 USHF.R.U32.HI UR7, URZ, UR23, UR10 ;  /* 0x00000017ff070299 */ /* 0x000fe2000801160a */
[----:B------:R-:W-:Y:S01]  /*13b0*/  UMOV UR12, UR13 ;  /* 0x0000000d000c7c82 */ /* 0x000fe20008000000 */
[----:B------:R-:W-:Y:S02]  /*13c0*/  USEL UR4, UR19, UR4, !UP0 ;  /* 0x0000000413047287 */ /* 0x000fe4000c000000 */
[----:B------:R-:W-:Y:S02]  /*13d0*/  UIMAD.WIDE.U32 UR10, UR7, UR8, URZ ;  /* 0x00000008070a72a5 */ /* 0x000fe4000f8e00ff */
[----:B------:R-:W-:Y:S02]  /*13e0*/  @UP2 USHF.R.U32.HI UR6, URZ, UR9, UR12 ;  /* 0x00000009ff062299 */ /* 0x000fe4000801160c */
[----:B------:R-:W-:-:S02]  /*13f0*/  UIMAD.WIDE.U32 UR12, UR4, UR8, URZ ;  /* 0x00000008040c72a5 */ /* 0x000fc4000f8e00ff */
[----:B------:R-:W-:Y:S01]  /*1400*/  UIMAD UR45, UR21, UR45, UR22 ;  /* 0x0000002d152d72a4 */ /* 0x000fe2000f8e0216 */
[----:B------:R-:W-:Y:S02]  /*1410*/  UMOV UR10, UR11 ;  /* 0x0000000b000a7c82 */ /* 0x000fe40008000000 */
[----:B------:R-:W-:Y:S02]  /*1420*/  @UP2 USHF.R.U32.HI UR7, URZ, UR9, UR10 ;  /* 0x00000009ff072299 */ /* 0x000fe4000801160a */
[----:B------:R-:W-:Y:S02]  /*1430*/  UIMAD UR10, UR6, UR20, URZ ;  /* 0x00000014060a72a4 */ /* 0x000fe4000f8e02ff */
[----:B------:R-:W-:-:S04]  /*1440*/  UIMAD UR7, UR7, UR20, URZ ;  /* 0x00000014070772a4 */ /* 0x000fc8000f8e02ff */
[----:B------:R-:W-:-:S03]  /*1450*/  UISETP.GE.AND UP0, UPT, UR4, UR7, UPT ;  /* 0x000000070400728c */ /* 0x000fc6000bf06270 */
[----:B------:R-:W-:Y:S01]  /*1460*/  UMOV UR7, UR13 ;  /* 0x0000000d00077c82 */ /* 0x000fe20008000000 */
[----:B------:R-:W-:Y:S02]  /*1470*/  UISETP.GE.OR UP0, UPT, UR5, UR10, UP0 ;  /* 0x0000000a0500728c */ /* 0x000fe40008706670 */
[----:B------:R-:W-:Y:S02]  /*1480*/  UIMAD.WIDE.U32 UR10, UR5, UR8, URZ ;  /* 0x00000008050a72a5 */ /* 0x000fe4000f8e00ff */
[----:B------:R-:W-:Y:S02]  /*1490*/  USHF.R.U32.HI UR7, URZ, UR9, UR7 ;  /* 0x00000009ff077299 */ /* 0x000fe40008011607 */
[----:B------:R-:W-:Y:S02]  /*14a0*/  UIADD3 UR10, UPT, UPT, -UR4, URZ, URZ ;  /* 0x000000ff040a7290 */ /* 0x000fe4000fffe1ff */
[----:B------:R-:W-:Y:S02]  /*14b0*/  USEL UR7, UR4, UR7, !UP2 ;  /* 0x0000000704077287 */ /* 0x000fe4000d000000 */
[----:B------:R-:W-:Y:S01]  /*14c0*/  UIMAD UR10, UR14, UR10, UR19 ;  /* 0x0000000a0e0a72a4 */ /* 0x000fe2000f8e0213 */
[----:B------:R-:W-:-:S02]  /*14d0*/  @!UP0 UMOV UR8, UR11 ;  /* 0x0000000b00088c82 */ /* 0x000fc40008000000 */
[----:B------:R-:W-:Y:S02]  /*14e0*/  @!UP0 USHF.R.U32.HI UR8, URZ, UR9, UR8 ;  /* 0x00000009ff088299 */ /* 0x000fe40008011608 */
[----:B------:R-:W-:Y:S02]  /*14f0*/  UIADD3 UR9, UPT, UPT, -UR7, URZ, URZ ;  /* 0x000000ff07097290 */ /* 0x000fe4000fffe1ff */
[----:B------:R-:W-:Y:S02]  /*1500*/  @!UP0 USEL UR8, UR5, UR8, !UP2 ;  /* 0x0000000805088287 */ /* 0x000fe4000d000000 */
[----:B------:R-:W-:Y:S02]  /*1510*/  UIMAD UR9, UR20, UR9, UR4 ;  /* 0x00000009140972a4 */ /* 0x000fe4000f8e0204 */
[----:B------:R-:W-:Y:S02]  /*1520*/  @!UP0 UIADD3 UR7, UPT, UPT, UR7, -UR8, URZ ;  /* 0x8000000807078290 */ /* 0x000fe4000fffe0ff */
[----:B------:R-:W-:-:S02]  /*1530*/  @!UP0 UIMAD UR6, UR9, UR6, UR8 ;  /* 0x00000006090682a4 */ /* 0x000fc4000f8e0208 */
[----:B------:R-:W-:-:S04]  /*1540*/  @!UP0 UIMAD UR4, UR7, UR20, UR5 ;  /* 0x00000014070482a4 */ /* 0x000fc8000f8e0205 */
[----:B------:R-:W-:Y:S01]  /*1550*/  UIMAD UR19, UR4, UR14, UR10 ;  /* 0x0000000e041372a4 */ /* 0x000fe2000f8e020a */
[----:B------:R-:W-:Y:S02]  /*1560*/  @!UP0 UMOV UR5, UR6 ;  /* 0x0000000600058c82 */ /* 0x000fe40008000000 */
[----:B------:R-:W-:-:S12]  /*1570*/  UIMAD UR45, UR5, UR21, UR45 ;  /* 0x00000015052d72a4 */ /* 0x000fd8000f8e022d */
.L_x_18:
[----:B------:R-:W-:-:S09]  /*1580*/  UISETP.NE.AND UP0, UPT, UR24, 0x1, UPT ;  /* 0x000000011800788c */ /* 0x000fd2000bf05270 */
[----:B------:R-:W-:Y:S05]  /*1590*/  BRA.U UP0, `(.L_x_19) ;  /* 0x0000000100407547 */ /* 0x000fea000b800000 */
[----:B------:R-:W2:Y:S01]  /*15a0*/  LDCU.128 UR8, c[0x0][0xc10] ;  /* 0x00018200ff0877ac */ /* 0x000ea20008000c00 */
[----:B------:R-:W3:Y:S01]  /*15b0*/  LDCU UR12, c[0x0][0xc0c] ;  /* 0x00018180ff0c77ac */ /* 0x000ee20008000800 */
[----:B------:R-:W4:Y:S01]  /*15c0*/  LDCU UR13, c[0x0][0xc20] ;  /* 0x00018400ff0d77ac */ /* 0x000f220008000800 */
[----:B--2---:R-:W-:Y:S02]  /*15d0*/  UIMAD.WIDE.U32 UR4, UR45, UR8, URZ ;  /* 0x000000082d0472a5 */ /* 0x004fe4000f8e00ff */
[----:B------:R-:W-:Y:S02]  /*15e0*/  UIMAD.WIDE.U32 UR6, UR19, UR11, URZ ;  /* 0x0000000b130672a5 */ /* 0x000fe4000f8e00ff */
[----:B---3--:R-:W-:Y:S02]  /*15f0*/  UISETP.NE.AND UP0, UPT, UR12, 0x1, UPT ;  /* 0x000000010c00788c */ /* 0x008fe4000bf05270 */
[----:B------:R-:W-:-:S03]  /*1600*/  USHF.R.U32.HI UR5, URZ, UR9, UR5 ;  /* 0x00000009ff057299 */ /* 0x000fc60008011605 */
[----:B------:R-:W-:Y:S01]  /*1610*/  UMOV UR4, UR7 ;  /* 0x0000000700047c82 */ /* 0x000fe20008000000 */
[----:B------:R-:W-:Y:S02]  /*1620*/  USEL UR5, UR45, UR5, !UP0 ;  /* 0x000000052d057287 */ /* 0x000fe4000c000000 */
[----:B------:R-:W-:Y:S02]  /*1630*/  UISETP.NE.AND UP0, UPT, UR10, 0x1, UPT ;  /* 0x000000010a00788c */ /* 0x000fe4000bf05270 */
[----:B----4-:R-:W-:-:S04]  /*1640*/  USHF.R.U32.HI UR4, URZ, UR13, UR4 ;  /* 0x0000000dff047299 */ /* 0x010fc80008011604 */
[----:B------:R-:W-:-:S04]  /*1650*/  USEL UR4, UR19, UR4, !UP0 ;  /* 0x0000000413047287 */ /* 0x000fc8000c000000 */
[----:B------:R-:W-:Y:S02]  /*1660*/  UIADD3 UR6, UPT, UPT, -UR4, UR5, URZ ;  /* 0x0000000504067290 */ /* 0x000fe4000fffe1ff */
[----:B------:R-:W-:Y:S02]  /*1670*/  UIADD3 UR4, UPT, UPT, UR4, -UR5, URZ ;  /* 0x8000000504047290 */ /* 0x000fe4000fffe0ff */
[----:B------:R-:W-:Y:S02]  /*1680*/  UIMAD UR19, UR6, UR10, UR19 ;  /* 0x0000000a061372a4 */ /* 0x000fe4000f8e0213 */
[----:B------:R-:W-:-:S12]  /*1690*/  UIMAD UR45, UR4, UR12, UR45 ;  /* 0x0000000c042d72a4 */ /* 0x000fd8000f8e022d */
.L_x_19:
[----:B------:R-:W-:Y:S05]  /*16a0*/  BRA.U !UP6, `(.L_x_20) ;  /* 0x000000010e0c7547 */ /* 0x000fea000b800000 */
[----:B------:R-:W-:Y:S01]  /*16b0*/  UCGABAR_WAIT ;  /* 0x0000000000007dc7 */ /* 0x000fe20008000000 */
[----:B------:R-:W-:Y:S01]  /*16c0*/  CCTL.IVALL ;  /* 0x00000000ff00798f */ /* 0x000fe20002000000 */
[----:B------:R-:W-:Y:S05]  /*16d0*/  BRA `(.L_x_21) ;  /* 0x0000000000047947 */ /* 0x000fea0003800000 */
.L_x_20:
[----:B------:R-:W-:Y:S06]  /*16e0*/  BAR.SYNC.DEFER_BLOCKING 0x0 ;  /* 0x0000000000007b1d */ /* 0x000fec0000010000 */
.L_x_21:
[----:B------:R-:W-:Y:S05]  /*16f0*/  BRA.U UP5, `(.L_x_22) ;  /* 0x0000001d05d87547 */ /* 0x000fea000b800000 */
[----:B------:R-:W2:Y:S01]  /*1700*/  LDCU UR5, c[0x0][0x388] ;  /* 0x00007100ff0577ac */ /* 0x000ea20008000800 */
[----:B------:R-:W-:Y:S01]  /*1710*/  PLOP3.LUT P1, PT, PT, PT, UP3, 0x80, 0x8 ;  /* 0x000000000008781c */ /* 0x000fe20003f2f038 */
[----:B------:R-:W-:Y:S01]  /*1720*/  IMAD.MOV.U32 R2, RZ, RZ, RZ ;  /* 0x000000ffff027224 */ /* 0x000fe200078e00ff */
[----:B------:R-:W-:Y:S01]  /*1730*/  ISETP.EQ.OR P2, PT, R3, RZ, P3 ;  /* 0x000000ff0300720c */ /* 0x000fe20001f42670 */
[----:B------:R-:W3:Y:S01]  /*1740*/  LDCU UR8, c[0x0][0x38c] ;  /* 0x00007180ff0877ac */ /* 0x000ee20008000800 */
[----:B------:R-:W-:Y:S01]  /*1750*/  PLOP3.LUT P1, PT, P1, PT, PT, 0x8, 0x80 ;  /* 0x000000000080781c */ /* 0x000fe20000f2e170 */
[----:B------:R-:W4:Y:S01]  /*1760*/  LDCU.64 UR6, c[0x0][0x390] ;  /* 0x00007200ff0677ac */ /* 0x000f220008000a00 */
[----:B------:R-:W-:Y:S02]  /*1770*/  USHF.L.U32 UR54, UR22, 0x6, URZ ;  /* 0x0000000616367899 */ /* 0x000fe400080006ff */
[----:B------:R-:W-:Y:S01]  /*1780*/  UISETP.NE.AND UP1, UPT, UR18, URZ, UPT ;  /* 0x000000ff1200728c */ /* 0x000fe2000bf25270 */
[----:B------:R-:W1:Y:S01]  /*1790*/  LDCU UR53, c[0x0][0x370] ;  /* 0x00006e00ff3577ac */ /* 0x000e620008000800 */
[----:B--2---:R-:W-:Y:S01]  /*17a0*/  UIADD3 UR5, UPT, UPT, UR5, 0x3f, URZ ;  /* 0x0000003f05057890 */ /* 0x004fe2000fffe0ff */
[----:B------:R-:W2:Y:S03]  /*17b0*/  LDCU.64 UR46, c[0x0][0x348] ;  /* 0x00006900ff2e77ac */ /* 0x000ea60008000a00 */
[----:B------:R-:W-:-:S02]  /*17c0*/  USHF.R.S32.HI UR4, URZ, 0x1f, UR5 ;  /* 0x0000001fff047899 */ /* 0x000fc40008011405 */
[----:B------:R-:W-:Y:S02]  /*17d0*/  ULOP3.LUT UR54, UR54, 0x40, URZ, 0xc0, !UPT ;  /* 0x0000004036367892 */ /* 0x000fe4000f8ec0ff */
[----:B------:R-:W-:Y:S01]  /*17e0*/  ULEA.HI UR4, UR4, UR5, URZ, 0x6 ;  /* 0x0000000504047291 */ /* 0x000fe2000f8f30ff */
[----:B------:R-:W1:Y:S03]  /*17f0*/  LDCU UR52, c[0x0][0x374] ;  /* 0x00006e80ff3477ac */ /* 0x000e660008000800 */
[----:B------:R-:W-:Y:S02]  /*1800*/  USHF.R.S32.HI UR4, URZ, 0x6, UR4 ;  /* 0x00000006ff047899 */ /* 0x000fe40008011404 */
[----:B------:R-:W-:Y:S02]  /*1810*/  USEL UR38, UR69, 0x2, UP1 ;  /* 0x0000000245267887 */ /* 0x000fe40008800000 */
[----:B---3--:R-:W-:Y:S01]  /*1820*/  UIMAD UR4, UR4, UR8, URZ ;  /* 0x00000008040472a4 */ /* 0x008fe2000f8e02ff */
[----:B------:R-:W-:Y:S01]  /*1830*/  UMOV UR27, 0x1 ;  /* 0x00000001001b7882 */ /* 0x000fe20000000000 */
[----:B------:R-:W-:-:S02]  /*1840*/  UMOV UR30, URZ ;  /* 0x000000ff001e7c82 */ /* 0x000fc40008000000 */
[----:B----4-:R-:W-:Y:S01]  /*1850*/  UIMAD UR4, UR4, UR6, URZ ;  /* 0x00000006040472a4 */ /* 0x010fe2000f8e02ff */
[----:B------:R-:W-:Y:S01]  /*1860*/  UMOV UR31, URZ ;  /* 0x000000ff001f7c82 */ /* 0x000fe20008000000 */
[----:B------:R-:W-:Y:S02]  /*1870*/  UMOV UR42, URZ ;  /* 0x000000ff002a7c82 */ /* 0x000fe40008000000 */
[----:B------:R-:W-:-:S04]  /*1880*/  UIMAD UR55, UR4, UR7, URZ ;  /* 0x00000007043772a4 */ /* 0x000fc8000f8e02ff */
[----:B------:R-:W-:Y:S02]  /*1890*/  UISETP.NE.AND UP2, UPT, UR55, URZ, UPT ;  /* 0x000000ff3700728c */ /* 0x000fe4000bf45270 */
[----:B------:R-:W-:-:S04]  /*18a0*/  UISETP.LT.U32.AND UP0, UPT, UR55, 0xd, UPT ;  /* 0x0000000d3700788c */ /* 0x000fc8000bf01070 */
[----:B------:R-:W-:-:S04]  /*18b0*/  USEL UR4, UR55, 0xd, UP0 ;  /* 0x0000000d37047887 */ /* 0x000fc80008000000 */
[----:B------:R-:W-:Y:S02]  /*18c0*/  UIADD3 UR5, UPT, UPT, UR4, -0x1, URZ ;  /* 0xffffffff04057890 */ /* 0x000fe4000fffe0ff */
[----:B------:R-:W-:Y:S02]  /*18d0*/  @!UP2 UIADD3 UR5, UPT, UPT, UR4, URZ, URZ ;  /* 0x000000ff0405a290 */ /* 0x000fe4000fffe0ff */
[----:B------:R-:W-:Y:S02]  /*18e0*/  UIADD3 UR51, UPT, UPT, UR55, -UR4, URZ ;  /* 0x8000000437337290 */ /* 0x000fe4000fffe0ff */
[----:B-12---:R-:W-:-:S12]  /*18f0*/  UIADD3 UR56, UPT, UPT, UR5, 0x1, URZ ;  /* 0x0000000105387890 */ /* 0x006fd8000fffe0ff */
.L_x_40:
[----:B------:R-:W1:Y:S01]  /*1900*/  S2UR UR36, SR_CgaCtaId ;  /* 0x00000000002479c3 */ /* 0x000e620000008800 */
[----:B------:R-:W-:Y:S01]  /*1910*/  UMOV UR4, 0x400 ;  /* 0x0000040000047882 */ /* 0x000fe20000000000 */
[----:B------:R-:W-:Y:S01]  /*1920*/  MOV R0, UR27 ;  /* 0x0000001b00007c02 */ /* 0x000fe20008000f00 */
[----:B------:R-:W-:Y:S02]  /*1930*/  UISETP.NE.AND UP0, UPT, UR55, URZ, UPT ;  /* 0x000000ff3700728c */ /* 0x000fe4000bf05270 */
[----:B------:R-:W-:Y:S01]  /*1940*/  ULEA UR18, UR19, UR54, 0x7 ;  /* 0x0000003613127291 */ /* 0x000fe2000f8e38ff */
[----:B------:R-:W-:Y:S01]  /*1950*/  SHF.L.U32 R0, R0, 0x1f, RZ ;  /* 0x0000001f00007819 */ /* 0x000fe200000006ff */
[----:B------:R-:W-:Y:S01]  /*1960*/  UMOV UR28, URZ ;  /* 0x000000ff001c7c82 */ /* 0x000fe20008000000 */
[----:B------:R-:W-:Y:S01]  /*1970*/  UMOV UR22, URZ ;  /* 0x000000ff00167c82 */ /* 0x000fe20008000000 */
[----:B------:R-:W-:Y:S01]  /*1980*/  UMOV UR21, URZ ;  /* 0x000000ff00157c82 */ /* 0x000fe20008000000 */
[----:B------:R-:W-:Y:S01]  /*1990*/  UMOV UR20, URZ ;  /* 0x000000ff00147c82 */ /* 0x000fe20008000000 */
[----:B-1----:R-:W-:-:S04]  /*19a0*/  ULEA UR36, UR36, UR4, 0x18 ;  /* 0x0000000424247291 */ /* 0x002fc8000f8ec0ff */
[----:B------:R-:W-:-:S09]  /*19b0*/  ULEA UR4, UR30, UR36, 0x3 ;  /* 0x000000241e047291 */ /* 0x000fd2000f8e18ff */
[----:B------:R1:W2:Y:S01]  /*19c0*/  SYNCS.PHASECHK.TRANS64.TRYWAIT P0, [UR4+0x68], R0 ;  /* 0x00006800ff0075a7 */ /* 0x0002a20008001104 */
[----:B------:R-:W-:-:S04]  /*19d0*/  ULEA.HI UR4, UR45, UR45, URZ, 0x1 ;  /* 0x0000002d2d047291 */ /* 0x000fc8000f8f08ff */
[----:B------:R-:W-:-:S04]  /*19e0*/  USHF.L.U32 UR4, UR4, 0x6, URZ ;  /* 0x0000000604047899 */ /* 0x000fc800080006ff */
[----:B------:R-:W-:Y:S01]  /*19f0*/  ULOP3.LUT UR43, UR54, 0xffffff80, UR4, 0xf8, !UPT ;  /* 0xffffff80362b7892 */ /* 0x000fe2000f8ef804 */
[----:B------:R-:W-:Y:S11]  /*1a00*/  BRA.U !UP0, `(.L_x_23) ;  /* 0x0000000508a87547 */ /* 0x000ff6000b800000 */
[----:B------:R-:W3:Y:S01]  /*1a10*/  LDCU.128 UR12, c[0x0][0x480] ;  /* 0x00009000ff0c77ac */ /* 0x000ee20008000c00 */
[----:B------:R-:W4:Y:S01]  /*1a20*/  LDCU.128 UR8, c[0x0][0x490] ;  /* 0x00009200ff0877ac */ /* 0x000f220008000c00 */
[----:B------:R-:W1:Y:S01]  /*1a30*/  LDCU.64 UR20, c[0x0][0x4c0] ;  /* 0x00009800ff1477ac */ /* 0x000e620008000a00 */
[----:B------:R-:W1:Y:S01]  /*1a40*/  LDCU.64 UR16, c[0x0][0x4f0] ;  /* 0x00009e00ff1077ac */ /* 0x000e620008000a00 */
[----:B------:R-:W1:Y:S01]  /*1a50*/  LDCU UR19, c[0x0][0x4c8] ;  /* 0x00009900ff1377ac */ /* 0x000e620008000800 */
[----:B---3--:R-:W-:Y:S02]  /*1a60*/  UIMAD.WIDE.U32 UR4, UR43, UR13, URZ ;  /* 0x0000000d2b0472a5 */ /* 0x008fe4000f8e00ff */
[----:B------:R-:W-:Y:S02]  /*1a70*/  UISETP.NE.AND UP0, UPT, UR12, 0x1, UPT ;  /* 0x000000010c00788c */ /* 0x000fe4000bf05270 */
[----:B------:R-:W-:Y:S01]  /*1a80*/  USHF.R.U32.HI UR5, URZ, UR14, UR5 ;  /* 0x0000000eff057299 */ /* 0x000fe20008011605 */
[----:B------:R-:W3:Y:S03]  /*1a90*/  LDCU UR48, c[0x0][0x38c] ;  /* 0x00007180ff3077ac */ /* 0x000ee60008000800 */
[----:B------:R-:W-:-:S02]  /*1aa0*/  USEL UR5, UR43, UR5, !UP0 ;  /* 0x000000052b057287 */ /* 0x000fc4000c000000 */
[----:B------:R-:W-:Y:S02]  /*1ab0*/  UISETP.NE.AND UP0, UPT, UR15, 0x1, UPT ;  /* 0x000000010f00788c */ /* 0x000fe4000bf05270 */
[----:B----4-:R-:W-:Y:S01]  /*1ac0*/  UIMAD.WIDE.U32 UR6, UR5, UR8, URZ ;  /* 0x00000008050672a5 */ /* 0x010fe2000f8e00ff */
[----:B------:R-:W4:Y:S01]  /*1ad0*/  LDCU UR8, c[0x0][0x4a0] ;  /* 0x00009400ff0877ac */ /* 0x000f220008000800 */
[----:B------:R-:W1:Y:S05]  /*1ae0*/  LDCU UR23, c[0x0][0x4cc] ;  /* 0x00009980ff1777ac */ /* 0x000e6a0008000800 */
[----:B------:R-:W-:Y:S01]  /*1af0*/  UMOV UR4, UR7 ;  /* 0x0000000700047c82 */ /* 0x000fe20008000000 */
[----:B------:R-:W1:Y:S01]  /*1b00*/  LDCU.64 UR40, c[0x0][0x390] ;  /* 0x00007200ff2877ac */ /* 0x000e620008000a00 */
[----:B------:R-:W-:Y:S01]  /*1b10*/  USHF.R.U32.HI UR4, URZ, UR9, UR4 ;  /* 0x00000009ff047299 */ /* 0x000fe20008011604 */
[----:B------:R-:W1:Y:S03]  /*1b20*/  LDCU UR9, c[0x0][0x4ec] ;  /* 0x00009d80ff0977ac */ /* 0x000e660008000800 */
[----:B------:R-:W-:-:S02]  /*1b30*/  USEL UR4, UR5, UR4, !UP0 ;  /* 0x0000000405047287 */ /* 0x000fc4000c000000 */
[----:B------:R-:W-:Y:S02]  /*1b40*/  UISETP.NE.AND UP0, UPT, UR10, 0x1, UPT ;  /* 0x000000010a00788c */ /* 0x000fe4000bf05270 */
[----:B------:R-:W-:Y:S01]  /*1b50*/  UIMAD.WIDE.U32 UR6, UR4, UR11, URZ ;  /* 0x0000000b040672a5 */ /* 0x000fe2000f8e00ff */
[----:B------:R-:W1:Y:S01]  /*1b60*/  LDCU.64 UR24, c[0x0][0x4d0] ;  /* 0x00009a00ff1877ac */ /* 0x000e620008000a00 */
[----:B------:R-:W-:-:S05]  /*1b70*/  UIADD3 UR42, UPT, UPT, UR56, UR31, URZ ;  /* 0x0000001f382a7290 */ /* 0x000fca000fffe0ff */
[----:B------:R-:W-:Y:S01]  /*1b80*/  UMOV UR6, UR7 ;  /* 0x0000000700067c82 */ /* 0x000fe20008000000 */
[----:B------:R-:W-:Y:S02]  /*1b90*/  UIADD3 UR7, UPT, UPT, -UR4, URZ, URZ ;  /* 0x000000ff04077290 */ /* 0x000fe4000fffe1ff */
[----:B----4-:R-:W-:Y:S02]  /*1ba0*/  USHF.R.U32.HI UR6, URZ, UR8, UR6 ;  /* 0x00000008ff067299 */ /* 0x010fe40008011606 */
[----:B------:R-:W-:Y:S02]  /*1bb0*/  UIADD3 UR8, UPT, UPT, -UR5, URZ, URZ ;  /* 0x000000ff05087290 */ /* 0x000fe4000fffe1ff */
[----:B------:R-:W-:Y:S02]  /*1bc0*/  USEL UR14, UR4, UR6, !UP0 ;  /* 0x00000006040e7287 */ /* 0x000fe4000c000000 */
[----:B------:R-:W-:Y:S02]  /*1bd0*/  UIMAD UR7, UR15, UR7, UR5 ;  /* 0x000000070f0772a4 */ /* 0x000fe4000f8e0205 */
[----:B------:R-:W-:-:S02]  /*1be0*/  UIADD3 UR6, UPT, UPT, -UR14, URZ, URZ ;  /* 0x000000ff0e067290 */ /* 0x000fc4000fffe1ff */
[----:B------:R-:W-:Y:S02]  /*1bf0*/  UIMAD UR8, UR12, UR8, UR43 ;  /* 0x000000080c0872a4 */ /* 0x000fe4000f8e022b */
[----:B------:R-:W-:Y:S02]  /*1c00*/  UIMAD UR13, UR10, UR6, UR4 ;  /* 0x000000060a0d72a4 */ /* 0x000fe4000f8e0204 */
[----:B-1----:R-:W-:Y:S02]  /*1c10*/  UIMAD UR11, UR8, UR20, UR9 ;  /* 0x00000014080b72a4 */ /* 0x002fe4000f8e0209 */
[----:B------:R-:W-:Y:S01]  /*1c20*/  UIMAD UR12, UR7, UR21, UR16 ;  /* 0x00000015070c72a4 */ /* 0x000fe2000f8e0210 */
[----:B------:R-:W1:Y:S02]  /*1c30*/  LDCU.64 UR4, c[0x0][0x4f8] ;  /* 0x00009f00ff0477ac */ /* 0x000e640008000a00 */
[----:B------:R-:W4:Y:S01]  /*1c40*/  LDCU UR6, c[0x0][0x500] ;  /* 0x0000a000ff0677ac */ /* 0x000f220008000800 */
[----:B------:R-:W-:Y:S01]  /*1c50*/  UIMAD UR13, UR13, UR19, UR17 ;  /* 0x000000130d0d72a4 */ /* 0x000fe2000f8e0211 */
[----:B------:R-:W-:Y:S01]  /*1c60*/  UMOV UR28, URZ ;  /* 0x000000ff001c7c82 */ /* 0x000fe20008000000 */
[----:B------:R-:W-:Y:S01]  /*1c70*/  UMOV UR7, UR30 ;  /* 0x0000001e00077c82 */ /* 0x000fe20008000000 */
[----:B------:R-:W-:Y:S01]  /*1c80*/  UMOV UR20, URZ ;  /* 0x000000ff00147c82 */ /* 0x000fe20008000000 */
[----:B------:R-:W-:Y:S01]  /*1c90*/  UMOV UR21, URZ ;  /* 0x000000ff00157c82 */ /* 0x000fe20008000000 */
[----:B---3--:R-:W-:-:S07]  /*1ca0*/  UMOV UR22, URZ ;  /* 0x000000ff00167c82 */ /* 0x008fce0008000000 */
.L_x_29:
[----:B------:R-:W-:Y:S01]  /*1cb0*/  @!P3 MOV R3, 0x8000 ;  /* 0x000080000003b802 */ /* 0x000fe20000000f00 */
[----:B------:R-:W-:Y:S01]  /*1cc0*/  ULEA UR9, UR7, UR36, 0x3 ;  /* 0x0000002407097291 */ /* 0x000fe2000f8e18ff */
[----:B--2---:R-:W-:Y:S11]  /*1cd0*/  @P0 BRA `(.L_x_24) ;  /* 0x0000000000100947 */ /* 0x004ff60003800000 */
[----:B------:R-:W-:Y:S04]  /*1ce0*/  MOV R4, UR27 ;  /* 0x0000001b00047c02 */ /* 0x000fe80008000f00 */
[----:B------:R-:W-:Y:S04]  /*1cf0*/  SHF.L.U32 R4, R4, 0x1f, RZ ;  /* 0x0000001f04047819 */ /* 0x000fe800000006ff */
[----:B------:R-:W2:Y:S02]  /*1d00*/  SYNCS.PHASECHK.TRANS64.TRYWAIT P0, [UR9+0x68], R4 ;  /* 0x00006804ff0075a7 */ /* 0x000ea40008001109 */
[----:B--2---:R-:W-:Y:S05]  /*1d10*/  @!P0 BRA `(.L_x_25) ;  /* 0x0000007c00788947 */ /* 0x004fea0003800000 */
.L_x_24:
[----:B------:R3:W-:Y:S01]  /*1d20*/  @!P3 SYNCS.ARRIVE.TRANS64 RZ, [UR9], R3 ;  /* 0x00000003ffffb9a7 */ /* 0x0007e20008000009 */
[----:B------:R-:W-:Y:S04]  /*1d30*/  ULOP3.LUT UR8, UR38, 0x2, URZ, 0xfc, !UPT ;  /* 0x0000000226087892 */ /* 0x000fe8000f8efcff */
[----:B------:R-:W-:Y:S09]  /*1d40*/  UISETP.NE.AND UP0, UPT, UR8, 0x2, UPT ;  /* 0x000000020800788c */ /* 0x000ff2000bf05270 */
[----:B------:R-:W-:Y:S05]  /*1d50*/  BRA.U UP0, `(.L_x_26) ;  /* 0x0000000100047547 */ /* 0x000fea000b800000 */
[----:B-1--4-:R-:W-:Y:S05]  /*1d60*/  BPT.TRAP 0x1 ;  /* 0x000000040000795c */ /* 0x012fea0000300000 */
.L_x_26:
[----:B------:R-:W-:Y:S04]  /*1d70*/  BSSY.RECONVERGENT B0, `(.L_x_27) ;  /* 0x0000003000007945 */ /* 0x000fe80003800200 */
[----:B------:R-:W-:Y:S05]  /*1d80*/  @P2 BRA `(.L_x_28) ;  /* 0x0000000000042947 */ /* 0x000fea0003800000 */
[----:B-1--4-:R-:W-:Y:S05]  /*1d90*/  BPT.TRAP 0x1 ;  /* 0x000000040000795c */ /* 0x012fea0000300000 */
.L_x_28:
[----:B-1--4-:R-:W-:Y:S05]  /*1da0*/  BSYNC.RECONVERGENT B0 ;  /* 0x0000000000007941 */ /* 0x012fea0003800200 */
.L_x_27:
[----:B------:R-:W-:Y:S02]  /*1db0*/  UIADD3 UR8, UPT, UPT, UR7, 0x1, URZ ;  /* 0x0000000107087890 */ /* 0x000fe4000fffe0ff */
[----:B------:R-:W-:Y:S02]  /*1dc0*/  UIMAD UR15, UR20, UR23, UR4 ;  /* 0x00000017140f72a4 */ /* 0x000fe4000f8e0204 */
[----:B------:R-:W-:Y:S02]  /*1dd0*/  UISETP.NE.AND UP0, UPT, UR8, 0xd, UPT ;  /* 0x0000000d0800788c */ /* 0x000fe4000bf05270 */
[----:B------:R-:W-:Y:S02]  /*1de0*/  ULEA UR16, UR7, UR36, 0xd ;  /* 0x0000002407107291 */ /* 0x000fe4000f8e68ff */
[----:B------:R-:W-:Y:S02]  /*1df0*/  USEL UR10, URZ, 0x1, UP0 ;  /* 0x00000001ff0a7887 */ /* 0x000fe40008000000 */
[----:B------:R-:W-:Y:S02]  /*1e00*/  USEL UR30, UR8, URZ, UP0 ;  /* 0x000000ff081e7287 */ /* 0x000fe40008000000 */
[----:B------:R-:W-:Y:S02]  /*1e10*/  ULOP3.LUT UR27, UR27, UR10, URZ, 0x3c, !UPT ;  /* 0x0000000a1b1b7292 */ /* 0x000fe4000f8e3cff */
[----:B------:R-:W-:Y:S02]  /*1e20*/  ULEA UR8, UR30, UR36, 0x3 ;  /* 0x000000241e087291 */ /* 0x000fe4000f8e18ff */
[----:B------:R-:W-:Y:S02]  /*1e30*/  UIADD3 UR34, UP0, UPT, UR46, 0x80, URZ ;  /* 0x000000802e227890 */ /* 0x000fe4000ff1e0ff */
[----:B------:R-:W-:Y:S01]  /*1e40*/  ULOP3.LUT UR9, UR9, 0xfefffff8, URZ, 0xc0, !UPT ;  /* 0xfefffff809097892 */ /* 0x000fe2000f8ec0ff */
[----:B--2---:R-:W-:Y:S01]  /*1e50*/  MOV R0, UR27 ;  /* 0x0000001b00007c02 */ /* 0x004fe20008000f00 */
[----:B------:R-:W-:Y:S02]  /*1e60*/  USHF.L.U32 UR10, UR28, 0x6, URZ ;  /* 0x000000061c0a7899 */ /* 0x000fe400080006ff */
[----:B------:R-:W-:Y:S01]  /*1e70*/  UIADD3.X UR35, UPT, UPT, URZ, UR47, URZ, UP0, !UPT ;  /* 0x0000002fff237290 */ /* 0x000fe200087fe4ff */
[----:B------:R-:W-:Y:S01]  /*1e80*/  SHF.L.U32 R0, R0, 0x1f, RZ ;  /* 0x0000001f00007819 */ /* 0x000fe200000006ff */
[----:B------:R-:W-:Y:S02]  /*1e90*/  UIADD3 UR32, UP3, UPT, UR46, 0x200, URZ ;  /* 0x000002002e207890 */ /* 0x000fe4000ff7e0ff */
[----:B------:R-:W-:Y:S01]  /*1ea0*/  UIADD3 UR37, UPT, UPT, UR20, 0x1, URZ ;  /* 0x0000000114257890 */ /* 0x000fe2000fffe0ff */
[----:B------:R1:W2:Y:S01]  /*1eb0*/  SYNCS.PHASECHK.TRANS64.TRYWAIT P0, [UR8+0x68], R0 ;  /* 0x00006800ff0075a7 */ /* 0x0002a20008001108 */
[----:B------:R-:W-:Y:S02]  /*1ec0*/  UIMAD UR8, UR21, UR24, UR5 ;  /* 0x00000018150872a4 */ /* 0x000fe4000f8e0205 */
[----:B------:R-:W-:Y:S02]  /*1ed0*/  UIMAD UR7, UR22, UR25, UR6 ;  /* 0x00000019160772a4 */ /* 0x000fe4000f8e0206 */
[----:B------:R-:W-:Y:S02]  /*1ee0*/  ULEA UR15, UR8, UR15, 0x5 ;  /* 0x0000000f080f7291 */ /* 0x000fe4000f8e28ff */
[----:B------:R-:W-:Y:S02]  /*1ef0*/  UIADD3 UR8, UPT, UPT, UR16, 0x4300, URZ ;  /* 0x0000430010087890 */ /* 0x000fe4000fffe0ff */
[----:B------:R-:W-:Y:S02]  /*1f00*/  ULEA UR7, UR7, UR15, 0xa ;  /* 0x0000000f07077291 */ /* 0x000fe4000f8e50ff */
[----:B------:R-:W-:Y:S02]  /*1f10*/  UIADD3.X UR33, UPT, UPT, URZ, UR47, URZ, UP3, !UPT ;  /* 0x0000002fff217290 */ /* 0x000fe40009ffe4ff */
[----:B------:R-:W-:Y:S02]  /*1f20*/  UPRMT UR7, UR7, 0x5410, URZ ;  /* 0x0000541007077896 */ /* 0x000fe400080000ff */
[----:B------:R-:W-:Y:S02]  /*1f30*/  UIADD3 UR16, UPT, UPT, UR16, 0x1e300, URZ ;  /* 0x0001e30010107890 */ /* 0x000fe4000fffe0ff */
[----:B------:R-:W-:Y:S02]  /*1f40*/  UISETP.NE.AND UP2, UPT, UR37, UR48, UPT ;  /* 0x000000302500728c */ /* 0x000fe4000bf45270 */
[----:B------:R-:W-:Y:S02]  /*1f50*/  UIADD3 UR29, UPT, UPT, UR21, 0x1, URZ ;  /* 0x00000001151d7890 */ /* 0x000fe4000fffe0ff */
[----:B------:R-:W-:Y:S02]  /*1f60*/  UIADD3 UR26, UPT, UPT, UR22, 0x1, URZ ;  /* 0x00000001161a7890 */ /* 0x000fe4000fffe0ff */
[----:B------:R-:W-:Y:S01]  /*1f70*/  UIADD3 UR31, UPT, UPT, UR31, 0x1, URZ ;  /* 0x000000011f1f7890 */ /* 0x000fe2000fffe0ff */
[----:B------:R-:W-:Y:S01]  /*1f80*/  UMOV UR44, 0x0 ;  /* 0x00000000002c7882 */ /* 0x000fe20000000000 */
[----:B------:R-:W-:Y:S01]  /*1f90*/  UMOV UR45, 0x10000000 ;  /* 0x10000000002d7882 */ /* 0x000fe20000000000 */
[----:B------:R-:W-:Y:S02]  /*1fa0*/  UMOV UR17, UR9 ;  /* 0x0000000900117c82 */ /* 0x000fe40008000000 */
[----:B------:R-:W-:Y:S01]  /*1fb0*/  @UP2 UIADD3 UR29, UPT, UPT, UR21, URZ, URZ ;  /* 0x000000ff151d2290 */ /* 0x000fe2000fffe0ff */
[----:B------:R4:W-:Y:S01]  /*1fc0*/  UTMALDG.5D.IM2COL.2CTA [UR8], [UR34], UR7, desc[UR44] ;  /* 0x00002c08220073b4 */ /* 0x0009e20008261007 */
[----:B------:R-:W-:Y:S02]  /*1fd0*/  UMOV UR19, UR10 ;  /* 0x0000000a00137c82 */ /* 0x000fe40008000000 */
[----:B------:R-:W-:Y:S01]  /*1fe0*/  UISETP.NE.AND UP1, UPT, UR29, UR40, UPT ;  /* 0x000000281d00728c */ /* 0x000fe2000bf25270 */
[----:B------:R3:W-:Y:S10]  /*1ff0*/  UTMALDG.5D.2CTA [UR16], [UR32], desc[UR44] ;  /* 0x00002c10200075b4 */ /* 0x0007f40008221000 */
[----:B------:R-:W-:Y:S04]  /*2000*/  @UP1 UIADD3 UR26, UPT, UPT, UR22, URZ, URZ ;  /* 0x000000ff161a1290 */ /* 0x000fe8000fffe0ff */
[----:B------:R-:W-:Y:S02]  /*2010*/  UISETP.NE.AND UP0, UPT, UR26, UR41, UPT ;  /* 0x000000291a00728c */ /* 0x000fe4000bf05270 */
[----:B----4-:R-:W-:Y:S09]  /*2020*/  UIADD3 UR8, UPT, UPT, UR28, 0x1, URZ ;  /* 0x000000011c087890 */ /* 0x010ff2000fffe0ff */
[----:B------:R-:W-:Y:S01]  /*2030*/  @UP0 UIADD3 UR8, UPT, UPT, UR28, URZ, URZ ;  /* 0x000000ff1c080290 */ /* 0x000fe2000fffe0ff */
[----:B------:R-:W-:Y:S01]  /*2040*/  UMOV UR7, UR30 ;  /* 0x0000001e00077c82 */ /* 0x000fe20008000000 */
[----:B---3--:R-:W-:Y:S02]  /*2050*/  USEL UR22, UR26, URZ, UP0 ;  /* 0x000000ff1a167287 */ /* 0x008fe40008000000 */
[----:B------:R-:W-:Y:S02]  /*2060*/  UISETP.NE.AND UP0, UPT, UR31, UR42, UPT ;  /* 0x0000002a1f00728c */ /* 0x000fe4000bf05270 */
[----:B------:R-:W-:Y:S02]  /*2070*/  USEL UR20, UR37, URZ, UP2 ;  /* 0x000000ff25147287 */ /* 0x000fe40009000000 */
[----:B------:R-:W-:Y:S01]  /*2080*/  USEL UR21, UR29, URZ, UP1 ;  /* 0x000000ff1d157287 */ /* 0x000fe20008800000 */
[----:B------:R-:W-:Y:S04]  /*2090*/  UMOV UR28, UR8 ;  /* 0x00000008001c7c82 */ /* 0x000fe80008000000 */
[----:B-1----:R-:W-:Y:S07]  /*20a0*/  BRA.U UP0, `(.L_x_29) ;  /* 0xfffffffd00007547 */ /* 0x002fee000b83ffff */
.L_x_23:
[----:B------:R-:W-:Y:S01]  /*20b0*/  ULEA UR4, UR30, UR36, 0x3 ;  /* 0x000000241e047291 */ /* 0x000fe2000f8e18ff */
[----:B-1----:R-:W-:Y:S01]  /*20c0*/  MOV R0, UR27 ;  /* 0x0000001b00007c02 */ /* 0x002fe20008000f00 */
[----:B------:R-:W-:Y:S01]  /*20d0*/  @!P1 SYNCS.ARRIVE.TRANS64.A1T0 RZ, [UR36+0x118], RZ ;  /* 0x000118ffffff99a7 */ /* 0x000fe20008100024 */
[----:B------:R-:W-:Y:S02]  /*20e0*/  UISETP.GE.AND UP0, UPT, UR51, 0x1, UPT ;  /* 0x000000013300788c */ /* 0x000fe4000bf06270 */
[----:B------:R-:W-:-:S04]  /*20f0*/  SHF.L.U32 R0, R0, 0x1f, RZ ;  /* 0x0000001f00007819 */ /* 0x000fc800000006ff */
[----:B--2---:R1:W2:Y:S03]  /*2100*/  SYNCS.PHASECHK.TRANS64.TRYWAIT P0, [UR4+0x68], R0 ;  /* 0x00006800ff0075a7 */ /* 0x0042a60008001104 */
[----:B------:R-:W-:Y:S05]  /*2110*/  BRA.U !UP0, `(.L_x_30) ;  /* 0x0000000508a07547 */ /* 0x000fea000b800000 */
[----:B------:R-:W3:Y:S01]  /*2120*/  LDCU.128 UR8, c[0x0][0x480] ;  /* 0x00009000ff0877ac */ /* 0x000ee20008000c00 */
[----:B------:R-:W4:Y:S01]  /*2130*/  LDCU.128 UR32, c[0x0][0x490] ;  /* 0x00009200ff2077ac */ /* 0x000f220008000c00 */
[----:B------:R-:W1:Y:S01]  /*2140*/  LDCU UR13, c[0x0][0x4c8] ;  /* 0x00009900ff0d77ac */ /* 0x000e620008000800 */
        /* <DEDUP_REMOVED lines=10> */
[----:B------:R-:W1:Y:S05]  /*21f0*/  LDCU.64 UR40, c[0x0][0x390] ;  /* 0x00007200ff2877ac */ /* 0x000e6a0008000a00 */
[----:B------:R-:W-:Y:S01]  /*2200*/  UMOV UR4, UR7 ;  /* 0x0000000700047c82 */ /* 0x000fe20008000000 */
[----:B------:R-:W1:Y:S01]  /*2210*/  LDCU.64 UR24, c[0x0][0x4d0] ;  /* 0x00009a00ff1877ac */ /* 0x000e620008000a00 */
[----:B------:R-:W-:Y:S01]  /*2220*/  USHF.R.U32.HI UR4, URZ, UR33, UR4 ;  /* 0x00000021ff047299 */ /* 0x000fe20008011604 */
[----:B------:R-:W4:Y:S03]  /*2230*/  LDCU.64 UR32, c[0x0][0x4c0] ;  /* 0x00009800ff2077ac */ /* 0x000f260008000a00 */
[----:B------:R-:W-:-:S02]  /*2240*/  USEL UR4, UR5, UR4, !UP0 ;  /* 0x0000000405047287 */ /* 0x000fc4000c000000 */
[----:B------:R-:W-:Y:S02]  /*2250*/  UISETP.NE.AND UP0, UPT, UR34, 0x1, UPT ;  /* 0x000000012200788c */ /* 0x000fe4000bf05270 */
[----:B------:R-:W-:Y:S02]  /*2260*/  UIMAD.WIDE.U32 UR6, UR4, UR35, URZ ;  /* 0x00000023040672a5 */ /* 0x000fe4000f8e00ff */
[----:B------:R-:W-:Y:S01]  /*2270*/  UIADD3 UR42, UPT, UPT, UR51, UR42, URZ ;  /* 0x0000002a332a7290 */ /* 0x000fe2000fffe0ff */
[----:B------:R-:W-:-:S04]  /*2280*/  UMOV UR37, UR51 ;  /* 0x0000003300257c82 */ /* 0x000fc80008000000 */
[----:B------:R-:W-:Y:S01]  /*2290*/  UMOV UR6, UR7 ;  /* 0x0000000700067c82 */ /* 0x000fe20008000000 */
[----:B------:R-:W-:Y:S02]  /*22a0*/  UIADD3 UR7, UPT, UPT, -UR5, URZ, URZ ;  /* 0x000000ff05077290 */ /* 0x000fe4000fffe1ff */
[----:B---3--:R-:W-:Y:S02]  /*22b0*/  USHF.R.U32.HI UR6, URZ, UR9, UR6 ;  /* 0x00000009ff067299 */ /* 0x008fe40008011606 */
[----:B------:R-:W-:Y:S02]  /*22c0*/  UIMAD UR7, UR8, UR7, UR43 ;  /* 0x00000007080772a4 */ /* 0x000fe4000f8e022b */
[----:B------:R-:W-:Y:S02]  /*22d0*/  USEL UR14, UR4, UR6, !UP0 ;  /* 0x00000006040e7287 */ /* 0x000fe4000c000000 */
[----:B------:R-:W-:Y:S02]  /*22e0*/  UIADD3 UR6, UPT, UPT, -UR4, URZ, URZ ;  /* 0x000000ff04067290 */ /* 0x000fe4000fffe1ff */
[----:B------:R-:W-:-:S02]  /*22f0*/  UIADD3 UR9, UPT, UPT, -UR14, URZ, URZ ;  /* 0x000000ff0e097290 */ /* 0x000fc4000fffe1ff */
[----:B------:R-:W-:Y:S02]  /*2300*/  UIMAD UR12, UR11, UR6, UR5 ;  /* 0x000000060b0c72a4 */ /* 0x000fe4000f8e0205 */
[----:B------:R-:W-:Y:S02]  /*2310*/  UIMAD UR9, UR34, UR9, UR4 ;  /* 0x00000009220972a4 */ /* 0x000fe4000f8e0204 */
[----:B----4-:R-:W-:Y:S01]  /*2320*/  UIMAD UR11, UR7, UR32, UR10 ;  /* 0x00000020070b72a4 */ /* 0x010fe2000f8e020a */
[----:B------:R-:W3:Y:S02]  /*2330*/  LDCU UR43, c[0x0][0x38c] ;  /* 0x00007180ff2b77ac */ /* 0x000ee40008000800 */
[----:B------:R-:W4:Y:S01]  /*2340*/  LDCU UR6, c[0x0][0x500] ;  /* 0x0000a000ff0677ac */ /* 0x000f220008000800 */
[----:B------:R-:W2:Y:S01]  /*2350*/  LDCU.64 UR4, c[0x0][0x4f8] ;  /* 0x00009f00ff0477ac */ /* 0x000ea20008000a00 */
[----:B-1----:R-:W-:Y:S02]  /*2360*/  UIMAD UR12, UR12, UR33, UR16 ;  /* 0x000000210c0c72a4 */ /* 0x002fe4000f8e0210 */
[----:B------:R-:W-:Y:S01]  /*2370*/  UIMAD UR13, UR9, UR13, UR17 ;  /* 0x0000000d090d72a4 */ /* 0x000fe2000f8e0211 */
[----:B------:R-:W-:-:S11]  /*2380*/  UMOV UR7, UR30 ;  /* 0x0000001e00077c82 */ /* 0x000fd60008000000 */
.L_x_36:
[----:B------:R-:W-:Y:S01]  /*2390*/  @!P3 MOV R3, 0x8000 ;  /* 0x000080000003b802 */ /* 0x000fe20000000f00 */
[----:B------:R-:W-:Y:S01]  /*23a0*/  ULEA UR9, UR7, UR36, 0x3 ;  /* 0x0000002407097291 */ /* 0x000fe2000f8e18ff */
[----:B--23--:R-:W-:Y:S11]  /*23b0*/  @P0 BRA `(.L_x_31) ;  /* 0x0000000000100947 */ /* 0x00cff60003800000 */
[----:B------:R-:W-:Y:S04]  /*23c0*/  MOV R4, UR27 ;  /* 0x0000001b00047c02 */ /* 0x000fe80008000f00 */
[----:B------:R-:W-:Y:S04]  /*23d0*/  SHF.L.U32 R4, R4, 0x1f, RZ ;  /* 0x0000001f04047819 */ /* 0x000fe800000006ff */
[----:B------:R-:W1:Y:S02]  /*23e0*/  SYNCS.PHASECHK.TRANS64.TRYWAIT P0, [UR9+0x68], R4 ;  /* 0x00006804ff0075a7 */ /* 0x000e640008001109 */
[----:B-1----:R-:W-:Y:S05]  /*23f0*/  @!P0 BRA `(.L_x_32) ;  /* 0x0000007400d88947 */ /* 0x002fea0003800000 */
.L_x_31:
[----:B------:R2:W-:Y:S01]  /*2400*/  @!P3 SYNCS.ARRIVE.TRANS64 RZ, [UR9], R3 ;  /* 0x00000003ffffb9a7 */ /* 0x0005e20008000009 */
[----:B------:R-:W-:Y:S04]  /*2410*/  ULOP3.LUT UR8, UR38, 0x2, URZ, 0xfc, !UPT ;  /* 0x0000000226087892 */ /* 0x000fe8000f8efcff */
[----:B------:R-:W-:Y:S09]  /*2420*/  UISETP.NE.AND UP0, UPT, UR8, 0x2, UPT ;  /* 0x000000020800788c */ /* 0x000ff2000bf05270 */
[----:B------:R-:W-:Y:S05]  /*2430*/  BRA.U UP0, `(.L_x_33) ;  /* 0x0000000100047547 */ /* 0x000fea000b800000 */
[----:B---34-:R-:W-:Y:S05]  /*2440*/  BPT.TRAP 0x1 ;  /* 0x000000040000795c */ /* 0x018fea0000300000 */
.L_x_33:
[----:B------:R-:W-:Y:S04]  /*2450*/  BSSY.RECONVERGENT B0, `(.L_x_34) ;  /* 0x0000003000007945 */ /* 0x000fe80003800200 */
[----:B------:R-:W-:Y:S05]  /*2460*/  @P2 BRA `(.L_x_35) ;  /* 0x0000000000042947 */ /* 0x000fea0003800000 */
[----:B---34-:R-:W-:Y:S05]  /*2470*/  BPT.TRAP 0x1 ;  /* 0x000000040000795c */ /* 0x018fea0000300000 */
.L_x_35:
[----:B---34-:R-:W-:Y:S05]  /*2480*/  BSYNC.RECONVERGENT B0 ;  /* 0x0000000000007941 */ /* 0x018fea0003800200 */
.L_x_34:
        /* <DEDUP_REMOVED lines=8> */
[----:B------:R-:W-:Y:S02]  /*2510*/  UIMAD UR10, UR21, UR24, UR5 ;  /* 0x00000018150a72a4 */ /* 0x000fe4000f8e0205 */
[----:B------:R-:W-:Y:S01]  /*2520*/  UIMAD UR7, UR22, UR25, UR6 ;  /* 0x00000019160772a4 */ /* 0x000fe2000f8e0206 */
[----:B-1----:R-:W-:Y:S01]  /*2530*/  MOV R0, UR27 ;  /* 0x0000001b00007c02 */ /* 0x002fe20008000f00 */
[----:B------:R-:W-:Y:S02]  /*2540*/  ULEA UR15, UR10, UR15, 0x5 ;  /* 0x0000000f0a0f7291 */ /* 0x000fe4000f8e28ff */
[----:B------:R-:W-:Y:S01]  /*2550*/  UIADD3 UR34, UP0, UPT, UR46, 0x80, URZ ;  /* 0x000000802e227890 */ /* 0x000fe2000ff1e0ff */
[----:B------:R-:W-:Y:S01]  /*2560*/  SHF.L.U32 R0, R0, 0x1f, RZ ;  /* 0x0000001f00007819 */ /* 0x000fe200000006ff */
[----:B------:R-:W-:Y:S02]  /*2570*/  ULEA UR7, UR7, UR15, 0xa ;  /* 0x0000000f07077291 */ /* 0x000fe4000f8e50ff */
[----:B------:R-:W-:Y:S01]  /*2580*/  USHF.L.U32 UR19, UR28, 0x6, URZ ;  /* 0x000000061c137899 */ /* 0x000fe200080006ff */
[----:B------:R1:W3:Y:S01]  /*2590*/  SYNCS.PHASECHK.TRANS64.TRYWAIT P0, [UR8+0x68], R0 ;  /* 0x00006800ff0075a7 */ /* 0x0002e20008001108 */
[----:B------:R-:W-:Y:S02]  /*25a0*/  ULOP3.LUT UR9, UR9, 0xfefffff8, URZ, 0xc0, !UPT ;  /* 0xfefffff809097892 */ /* 0x000fe4000f8ec0ff */
[----:B------:R-:W-:Y:S02]  /*25b0*/  UIADD3.X UR35, UPT, UPT, URZ, UR47, URZ, UP0, !UPT ;  /* 0x0000002fff237290 */ /* 0x000fe400087fe4ff */
[----:B------:R-:W-:Y:S02]  /*25c0*/  UIADD3 UR8, UPT, UPT, UR16, 0x4300, URZ ;  /* 0x0000430010087890 */ /* 0x000fe4000fffe0ff */
[----:B------:R-:W-:Y:S02]  /*25d0*/  UPRMT UR7, UR7, 0x5410, URZ ;  /* 0x0000541007077896 */ /* 0x000fe400080000ff */
[----:B------:R-:W-:Y:S02]  /*25e0*/  UIADD3 UR32, UP3, UPT, UR46, 0x200, URZ ;  /* 0x000002002e207890 */ /* 0x000fe4000ff7e0ff */
[----:B------:R-:W-:Y:S02]  /*25f0*/  UIADD3 UR16, UPT, UPT, UR16, 0x1e300, URZ ;  /* 0x0001e30010107890 */ /* 0x000fe4000fffe0ff */
[----:B------:R-:W-:Y:S02]  /*2600*/  UIADD3.X UR33, UPT, UPT, URZ, UR47, URZ, UP3, !UPT ;  /* 0x0000002fff217290 */ /* 0x000fe40009ffe4ff */
[----:B------:R-:W-:Y:S02]  /*2610*/  UIADD3 UR31, UPT, UPT, UR20, 0x1, URZ ;  /* 0x00000001141f7890 */ /* 0x000fe4000fffe0ff */
[----:B------:R-:W-:Y:S02]  /*2620*/  UIADD3 UR29, UPT, UPT, UR21, 0x1, URZ ;  /* 0x00000001151d7890 */ /* 0x000fe4000fffe0ff */
[----:B------:R-:W-:Y:S02]  /*2630*/  UISETP.NE.AND UP2, UPT, UR31, UR43, UPT ;  /* 0x0000002b1f00728c */ /* 0x000fe4000bf45270 */
[----:B------:R-:W-:Y:S01]  /*2640*/  UIADD3 UR26, UPT, UPT, UR22, 0x1, URZ ;  /* 0x00000001161a7890 */ /* 0x000fe2000fffe0ff */
[----:B------:R-:W-:Y:S01]  /*2650*/  UMOV UR44, 0x0 ;  /* 0x00000000002c7882 */ /* 0x000fe20000000000 */
[----:B------:R-:W-:Y:S01]  /*2660*/  UMOV UR45, 0x10000000 ;  /* 0x10000000002d7882 */ /* 0x000fe20000000000 */
[----:B------:R-:W-:Y:S01]  /*2670*/  UMOV UR10, UR19 ;  /* 0x00000013000a7c82 */ /* 0x000fe20008000000 */
[----:B------:R-:W-:Y:S01]  /*2680*/  UMOV UR17, UR9 ;  /* 0x0000000900117c82 */ /* 0x000fe20008000000 */
[----:B------:R4:W-:Y:S04]  /*2690*/  UTMALDG.5D.IM2COL.2CTA [UR8], [UR34], UR7, desc[UR44] ;  /* 0x00002c08220073b4 */ /* 0x0009e80008261007 */
[----:B------:R-:W-:Y:S04]  /*26a0*/  @UP2 UIADD3 UR29, UPT, UPT, UR21, URZ, URZ ;  /* 0x000000ff151d2290 */ /* 0x000fe8000fffe0ff */
[----:B------:R-:W-:Y:S01]  /*26b0*/  UISETP.NE.AND UP1, UPT, UR29, UR40, UPT ;  /* 0x000000281d00728c */ /* 0x000fe2000bf25270 */
[----:B------:R2:W-:Y:S10]  /*26c0*/  UTMALDG.5D.2CTA [UR16], [UR32], desc[UR44] ;  /* 0x00002c10200075b4 */ /* 0x0005f40008221000 */
[----:B------:R-:W-:Y:S04]  /*26d0*/  @UP1 UIADD3 UR26, UPT, UPT, UR22, URZ, URZ ;  /* 0x000000ff161a1290 */ /* 0x000fe8000fffe0ff */
[----:B------:R-:W-:Y:S02]  /*26e0*/  UISETP.NE.AND UP0, UPT, UR26, UR41, UPT ;  /* 0x000000291a00728c */ /* 0x000fe4000bf05270 */
[----:B----4-:R-:W-:Y:S09]  /*26f0*/  UIADD3 UR8, UPT, UPT, UR28, 0x1, URZ ;  /* 0x000000011c087890 */ /* 0x010ff2000fffe0ff */
[----:B------:R-:W-:Y:S02]  /*2700*/  @UP0 UIADD3 UR8, UPT, UPT, UR28, URZ, URZ ;  /* 0x000000ff1c080290 */ /* 0x000fe4000fffe0ff */
[----:B------:R-:W-:Y:S02]  /*2710*/  UIADD3 UR7, UPT, UPT, UR37, -0x1, URZ ;  /* 0xffffffff25077890 */ /* 0x000fe4000fffe0ff */
[----:B--2---:R-:W-:Y:S02]  /*2720*/  USEL UR22, UR26, URZ, UP0 ;  /* 0x000000ff1a167287 */ /* 0x004fe40008000000 */
[----:B------:R-:W-:Y:S02]  /*2730*/  UISETP.GT.U32.AND UP0, UPT, UR37, 0x1, UPT ;  /* 0x000000012500788c */ /* 0x000fe4000bf04070 */
[----:B------:R-:W-:Y:S02]  /*2740*/  USEL UR20, UR31, URZ, UP2 ;  /* 0x000000ff1f147287 */ /* 0x000fe40009000000 */
[----:B------:R-:W-:Y:S01]  /*2750*/  USEL UR21, UR29, URZ, UP1 ;  /* 0x000000ff1d157287 */ /* 0x000fe20008800000 */
[----:B------:R-:W-:Y:S01]  /*2760*/  UMOV UR37, UR7 ;  /* 0x0000000700257c82 */ /* 0x000fe20008000000 */
[----:B------:R-:W-:Y:S01]  /*2770*/  UMOV UR7, UR30 ;  /* 0x0000001e00077c82 */ /* 0x000fe20008000000 */
[----:B------:R-:W-:Y:S02]  /*2780*/  UMOV UR28, UR8 ;  /* 0x00000008001c7c82 */ /* 0x000fe40008000000 */
[----:B-1----:R-:W-:Y:S07]  /*2790*/  BRA.U UP0, `(.L_x_36) ;  /* 0xfffffff900fc7547 */ /* 0x002fee000b83ffff */
.L_x_30:
[----:B------:R-:W-:Y:S01]  /*27a0*/  SHF.L.U32 R3, R2, 0x1f, RZ ;  /* 0x0000001f02037819 */ /* 0x000fe200000006ff */
[----:B------:R-:W-:-:S03]  /*27b0*/  NOP ;  /* 0x0000000000007918 */ /* 0x000fc60000000000 */
[----:B--23--:R-:W2:Y:S02]  /*27c0*/  SYNCS.PHASECHK.TRANS64.TRYWAIT P0, [UR36+0x120], R3 ;  /* 0x00012003ff0075a7 */ /* 0x00cea40008001124 */
[----:B--2---:R-:W-:Y:S05]  /*27d0*/  @!P0 BRA `(.L_x_37) ;  /* 0x0000007000f88947 */ /* 0x004fea0003800000 */
.L_x_155:
[----:B------:R-:W2:Y:S01]  /*27e0*/  LDS.128 R4, [UR36+0x160] ;  /* 0x00016024ff047984 */ /* 0x000ea20008000c00 */
[----:B------:R-:W-:Y:S02]  /*27f0*/  UIADD3 UR4, UPT, UPT, UR36, 0x128, URZ ;  /* 0x0000012824047890 */ /* 0x000fe4000fffe0ff */
[----:B------:R-:W-:Y:S01]  /*2800*/  UISETP.GE.AND UP0, UPT, UR39, 0x1, UPT ;  /* 0x000000012700788c */ /* 0x000fe2000bf06270 */
[----:B------:R-:W-:Y:S01]  /*2810*/  @!PT LDS RZ, [RZ] ;  /* 0x00000000fffff984 */ /* 0x000fe20000000800 */
[----:B------:R-:W-:Y:S01]  /*2820*/  @!PT LDS RZ, [RZ] ;  /* 0x00000000fffff984 */ /* 0x000fe20000000800 */
[----:B------:R-:W-:Y:S01]  /*2830*/  @!PT LDS RZ, [RZ] ;  /* 0x00000000fffff984 */ /* 0x000fe20000000800 */
[----:B------:R-:W-:Y:S01]  /*2840*/  @!PT LDS RZ, [RZ] ;  /* 0x00000000fffff984 */ /* 0x000fe20000000800 */
[----:B------:R3:W-:Y:S06]  /*2850*/  MEMBAR.ALL.CTA ;  /* 0x0000000000007992 */ /* 0x0007ec0000008000 */
[----:B---3--:R-:W3:Y:S01]  /*2860*/  FENCE.VIEW.ASYNC.S ;  /* 0x00000000000073c6 */ /* 0x008ee20000000000 */
[----:B------:R-:W-:-:S09]  /*2870*/  UPRMT UR4, URZ, 0x654, UR4 ;  /* 0x00000654ff047896 */ /* 0x000fd20008000004 */
[----:B---3--:R-:W-:Y:S01]  /*2880*/  SYNCS.ARRIVE.TRANS64.RED.A1T0 RZ, [UR4], RZ ;  /* 0x000000ffffff79a7 */ /* 0x008fe20008100404 */
[----:B--2---:R-:W-:-:S13]  /*2890*/  LOP3.LUT P0, RZ, R6, 0x1, RZ, 0xc0, !PT ;  /* 0x0000000106ff7812 */ /* 0x004fda000780c0ff */
[----:B------:R-:W-:Y:S01]  /*28a0*/  VOTEU.ANY UP1, P0 ;  /* 0x0000000000ff7886 */ /* 0x000fe20000020100 */
[----:B------:R-:W-:-:S13]  /*28b0*/  PLOP3.LUT P0, PT, PT, PT, UP1, 0x80, 0x8 ;  /* 0x000000000008781c */ /* 0x000fda0003f0f018 */
[----:B-1----:R-:W-:Y:S02]  /*28c0*/  @P0 MOV R0, R4 ;  /* 0x0000000400000202 */ /* 0x002fe40000000f00 */
[----:B------:R-:W-:Y:S02]  /*28d0*/  @P0 LOP3.LUT R4, R5, 0xffff, RZ, 0xc0, !PT ;  /* 0x0000ffff05040812 */ /* 0x000fe400078ec0ff */
[----:B------:R-:W-:Y:S02]  /*28e0*/  @P0 R2UR UR6, R0 ;  /* 0x00000000000602ca */ /* 0x000fe400000e0000 */
[----:B------:R-:W-:-:S11]  /*28f0*/  @P0 R2UR UR5, R4 ;  /* 0x00000000040502ca */ /* 0x000fd600000e0000 */
[----:B------:R-:W-:Y:S02]  /*2900*/  @UP1 UMOV UR50, UR6 ;  /* 0x0000000600321c82 */ /* 0x000fe40008000000 */
[----:B------:R-:W-:Y:S01]  /*2910*/  @UP1 UMOV UR49, UR5 ;  /* 0x0000000500311c82 */ /* 0x000fe20008000000 */
[----:B------:R-:W-:Y:S05]  /*2920*/  BRA.U !UP0, `(.L_x_38) ;  /* 0x0000000108d47547 */ /* 0x000fea000b800000 */
[----:B------:R-:W1:Y:S01]  /*2930*/  LDCU.128 UR16, c[0x0][0xc10] ;  /* 0x00018200ff1077ac */ /* 0x000e620008000c00 */
[----:B------:R-:W2:Y:S01]  /*2940*/  LDCU UR21, c[0x0][0xc20] ;  /* 0x00018400ff1577ac */ /* 0x000ea20008000800 */
[----:B------:R-:W3:Y:S01]  /*2950*/  LDCU UR20, c[0x0][0xc0c] ;  /* 0x00018180ff1477ac */ /* 0x000ee20008000800 */
[----:B------:R-:W4:Y:S01]  /*2960*/  LDCU.64 UR12, c[0x0][0xc28] ;  /* 0x00018500ff0c77ac */ /* 0x000f220008000a00 */
[----:B------:R-:W-:Y:S02]  /*2970*/  UISETP.NE.AND UP3, UPT, UR39, 0x1, UPT ;  /* 0x000000012700788c */ /* 0x000fe4000bf65270 */
[----:B-1----:R-:W-:Y:S02]  /*2980*/  UIMAD.WIDE.U32 UR4, UR52, UR19, URZ ;  /* 0x00000013340472a5 */ /* 0x002fe4000f8e00ff */
[----:B------:R-:W-:Y:S02]  /*2990*/  UIMAD.WIDE.U32 UR6, UR53, UR16, URZ ;  /* 0x00000010350672a5 */ /* 0x000fe4000f8e00ff */
[----:B------:R-:W-:-:S02]  /*29a0*/  UISETP.NE.AND UP0, UPT, UR18, 0x1, UPT ;  /* 0x000000011200788c */ /* 0x000fc4000bf05270 */
[----:B------:R-:W-:Y:S01]  /*29b0*/  UIMAD.WIDE.U32 UR14, UR49, UR19, URZ ;  /* 0x00000013310e72a5 */ /* 0x000fe2000f8e00ff */
[----:B------:R-:W-:Y:S01]  /*29c0*/  UMOV UR4, UR5 ;  /* 0x0000000500047c82 */ /* 0x000fe20008000000 */
[----:B---3--:R-:W-:Y:S02]  /*29d0*/  UISETP.NE.AND UP2, UPT, UR20, 0x1, UPT ;  /* 0x000000011400788c */ /* 0x008fe4000bf45270 */
[----:B--2---:R-:W-:Y:S02]  /*29e0*/  USHF.R.U32.HI UR5, URZ, UR21, UR4 ;  /* 0x00000015ff057299 */ /* 0x004fe40008011604 */
[----:B------:R-:W-:Y:S01]  /*29f0*/  UIMAD.WIDE.U32 UR10, UR50, UR16, URZ ;  /* 0x00000010320a72a5 */ /* 0x000fe2000f8e00ff */
[----:B------:R-:W-:Y:S01]  /*2a00*/  UMOV UR4, UR7 ;  /* 0x0000000700047c82 */ /* 0x000fe20008000000 */
[----:B------:R-:W-:Y:S02]  /*2a10*/  USEL UR5, UR52, UR5, !UP0 ;  /* 0x0000000534057287 */ /* 0x000fe4000c000000 */
[----:B------:R-:W-:-:S02]  /*2a20*/  USHF.R.U32.HI UR4, URZ, UR17, UR4 ;  /* 0x00000011ff047299 */ /* 0x000fc40008011604 */
[----:B----4-:R-:W-:Y:S02]  /*2a30*/  UIMAD.WIDE.U32 UR8, UR5, UR12, URZ ;  /* 0x0000000c050872a5 */ /* 0x010fe4000f8e00ff */
[----:B------:R-:W-:Y:S01]  /*2a40*/  USEL UR6, UR53, UR4, !UP2 ;  /* 0x0000000435067287 */ /* 0x000fe2000d000000 */
[----:B------:R-:W-:Y:S02]  /*2a50*/  UMOV UR10, UR11 ;  /* 0x0000000b000a7c82 */ /* 0x000fe40008000000 */
[----:B------:R-:W-:Y:S01]  /*2a60*/  UMOV UR4, UR15 ;  /* 0x0000000f00047c82 */ /* 0x000fe20008000000 */
[----:B------:R-:W-:Y:S01]  /*2a70*/  UIMAD.WIDE.U32 UR14, UR6, UR12, URZ ;  /* 0x0000000c060e72a5 */ /* 0x000fe2000f8e00ff */
[----:B------:R-:W-:Y:S01]  /*2a80*/  UMOV UR8, UR9 ;  /* 0x0000000900087c82 */ /* 0x000fe20008000000 */
[----:B------:R-:W-:Y:S02]  /*2a90*/  USHF.R.U32.HI UR4, URZ, UR21, UR4 ;  /* 0x00000015ff047299 */ /* 0x000fe40008011604 */
[----:B------:R-:W-:-:S03]  /*2aa0*/  @UP3 USHF.R.U32.HI UR5, URZ, UR13, UR8 ;  /* 0x0000000dff053299 */ /* 0x000fc60008011608 */
[----:B------:R-:W-:Y:S01]  /*2ab0*/  UMOV UR14, UR15 ;  /* 0x0000000f000e7c82 */ /* 0x000fe20008000000 */
[----:B------:R-:W-:Y:S02]  /*2ac0*/  USHF.R.U32.HI UR17, URZ, UR17, UR10 ;  /* 0x00000011ff117299 */ /* 0x000fe4000801160a */
[----:B------:R-:W-:Y:S02]  /*2ad0*/  USEL UR4, UR49, UR4, !UP0 ;  /* 0x0000000431047287 */ /* 0x000fe4000c000000 */
[----:B------:R-:W-:Y:S02]  /*2ae0*/  @UP3 USHF.R.U32.HI UR6, URZ, UR13, UR14 ;  /* 0x0000000dff063299 */ /* 0x000fe4000801160e */
[----:B------:R-:W-:Y:S02]  /*2af0*/  UIMAD UR7, UR39, UR5, URZ ;  /* 0x00000005270772a4 */ /* 0x000fe4000f8e02ff */
[----:B------:R-:W-:Y:S02]  /*2b00*/  USEL UR5, UR50, UR17, !UP2 ;  /* 0x0000001132057287 */ /* 0x000fe4000d000000 */
[----:B------:R-:W-:-:S02]  /*2b10*/  UIMAD UR10, UR39, UR6, URZ ;  /* 0x00000006270a72a4 */ /* 0x000fc4000f8e02ff */
[----:B------:R-:W-:Y:S02]  /*2b20*/  UISETP.GE.AND UP0, UPT, UR4, UR7, UPT ;  /* 0x000000070400728c */ /* 0x000fe4000bf06270 */
[----:B------:R-:W-:Y:S02]  /*2b30*/  UIMAD.WIDE.U32 UR8, UR4, UR12, URZ ;  /* 0x0000000c040872a5 */ /* 0x000fe4000f8e00ff */
[----:B------:R-:W-:Y:S02]  /*2b40*/  UISETP.GE.OR UP0, UPT, UR5, UR10, UP0 ;  /* 0x0000000a0500728c */ /* 0x000fe40008706670 */
[----:B------:R-:W-:-:S03]  /*2b50*/  UIMAD.WIDE.U32 UR10, UR5, UR12, URZ ;  /* 0x0000000c050a72a5 */ /* 0x000fc6000f8e00ff */
[----:B------:R-:W-:Y:S01]  /*2b60*/  UMOV UR7, UR9 ;  /* 0x0000000900077c82 */ /* 0x000fe20008000000 */
[----:B------:R-:W-:Y:S02]  /*2b70*/  UIADD3 UR9, UPT, UPT, -UR4, URZ, URZ ;  /* 0x000000ff04097290 */ /* 0x000fe4000fffe1ff */
[----:B------:R-:W-:Y:S02]  /*2b80*/  USHF.R.U32.HI UR7, URZ, UR13, UR7 ;  /* 0x0000000dff077299 */ /* 0x000fe40008011607 */
[----:B------:R-:W-:Y:S02]  /*2b90*/  UIMAD UR10, UR18, UR9, UR49 ;  /* 0x00000009120a72a4 */ /* 0x000fe4000f8e0231 */
[----:B------:R-:W-:Y:S01]  /*2ba0*/  USEL UR7, UR4, UR7, !UP3 ;  /* 0x0000000704077287 */ /* 0x000fe2000d800000 */
[----:B------:R-:W-:Y:S01]  /*2bb0*/  @!UP0 UMOV UR8, UR11 ;  /* 0x0000000b00088c82 */ /* 0x000fe20008000000 */
[----:B------:R-:W-:Y:S02]  /*2bc0*/  UIADD3 UR11, UPT, UPT, -UR5, URZ, URZ ;  /* 0x000000ff050b7290 */ /* 0x000fe4000fffe1ff */
[----:B------:R-:W-:-:S02]  /*2bd0*/  @!UP0 USHF.R.U32.HI UR8, URZ, UR13, UR8 ;  /* 0x0000000dff088299 */ /* 0x000fc40008011608 */
[----:B------:R-:W-:Y:S02]  /*2be0*/  UIADD3 UR9, UPT, UPT, -UR7, URZ, URZ ;  /* 0x000000ff07097290 */ /* 0x000fe4000fffe1ff */
[----:B------:R-:W-:Y:S02]  /*2bf0*/  @!UP0 USEL UR8, UR5, UR8, !UP3 ;  /* 0x0000000805088287 */ /* 0x000fe4000d800000 */
[----:B------:R-:W-:Y:S02]  /*2c00*/  UIMAD UR9, UR39, UR9, UR4 ;  /* 0x00000009270972a4 */ /* 0x000fe4000f8e0204 */
[----:B------:R-:W-:Y:S02]  /*2c10*/  @!UP0 UIADD3 UR7, UPT, UPT, UR7, -UR8, URZ ;  /* 0x8000000807078290 */ /* 0x000fe4000fffe0ff */
[----:B------:R-:W-:Y:S02]  /*2c20*/  @!UP0 UIMAD UR8, UR9, UR6, UR8 ;  /* 0x00000006090882a4 */ /* 0x000fe4000f8e0208 */
[----:B------:R-:W-:-:S02]  /*2c30*/  @!UP0 UIMAD UR4, UR39, UR7, UR5 ;  /* 0x00000007270482a4 */ /* 0x000fc4000f8e0205 */
[----:B------:R-:W-:Y:S02]  /*2c40*/  UIMAD UR6, UR20, UR11, UR50 ;  /* 0x0000000b140672a4 */ /* 0x000fe4000f8e0232 */
[----:B------:R-:W-:Y:S01]  /*2c50*/  UIMAD UR49, UR4, UR18, UR10 ;  /* 0x00000012043172a4 */ /* 0x000fe2000f8e020a */
[----:B------:R-:W-:Y:S02]  /*2c60*/  @!UP0 UMOV UR5, UR8 ;  /* 0x0000000800058c82 */ /* 0x000fe40008000000 */
[----:B------:R-:W-:-:S12]  /*2c70*/  UIMAD UR50, UR5, UR20, UR6 ;  /* 0x00000014053272a4 */ /* 0x000fd8000f8e0206 */
.L_x_38:
[----:B------:R-:W1:Y:S02]  /*2c80*/  LDCU UR4, c[0x0][0xc30] ;  /* 0x00018600ff0477ac */ /* 0x000e640008000800 */
[----:B-1----:R-:W-:-:S09]  /*2c90*/  UISETP.NE.AND UP0, UPT, UR4, 0x1, UPT ;  /* 0x000000010400788c */ /* 0x002fd2000bf05270 */
[----:B------:R-:W-:Y:S05]  /*2ca0*/  BRA.U UP0, `(.L_x_39) ;  /* 0x0000000100447547 */ /* 0x000fea000b800000 */
[----:B------:R-:W1:Y:S01]  /*2cb0*/  LDCU.128 UR8, c[0x0][0xc10] ;  /* 0x00018200ff0877ac */ /* 0x000e620008000c00 */
[----:B------:R-:W2:Y:S01]  /*2cc0*/  LDCU UR12, c[0x0][0xc0c] ;  /* 0x00018180ff0c77ac */ /* 0x000ea20008000800 */
[----:B------:R-:W3:Y:S01]  /*2cd0*/  LDCU UR13, c[0x0][0xc20] ;  /* 0x00018400ff0d77ac */ /* 0x000ee20008000800 */
[----:B-1----:R-:W-:Y:S02]  /*2ce0*/  UIMAD.WIDE.U32 UR6, UR50, UR8, URZ ;  /* 0x00000008320672a5 */ /* 0x002fe4000f8e00ff */
[----:B------:R-:W-:Y:S02]  /*2cf0*/  UIMAD.WIDE.U32 UR4, UR49, UR11, URZ ;  /* 0x0000000b310472a5 */ /* 0x000fe4000f8e00ff */
[----:B--2---:R-:W-:Y:S02]  /*2d00*/  UISETP.NE.AND UP2, UPT, UR12, 0x1, UPT ;  /* 0x000000010c00788c */ /* 0x004fe4000bf45270 */
[----:B------:R-:W-:Y:S01]  /*2d10*/  UISETP.NE.AND UP0, UPT, UR10, 0x1, UPT ;  /* 0x000000010a00788c */ /* 0x000fe2000bf05270 */
[----:B------:R-:W-:-:S02]  /*2d20*/  UMOV UR6, UR7 ;  /* 0x0000000700067c82 */ /* 0x000fc40008000000 */
[----:B------:R-:W-:Y:S01]  /*2d30*/  UMOV UR4, UR5 ;  /* 0x0000000500047c82 */ /* 0x000fe20008000000 */
[----:B------:R-:W-:Y:S02]  /*2d40*/  USHF.R.U32.HI UR6, URZ, UR9, UR6 ;  /* 0x00000009ff067299 */ /* 0x000fe40008011606 */
[----:B---3--:R-:W-:Y:S02]  /*2d50*/  USHF.R.U32.HI UR4, URZ, UR13, UR4 ;  /* 0x0000000dff047299 */ /* 0x008fe40008011604 */
[----:B------:R-:W-:Y:S02]  /*2d60*/  USEL UR5, UR50, UR6, !UP2 ;  /* 0x0000000632057287 */ /* 0x000fe4000d000000 */
[----:B------:R-:W-:-:S04]  /*2d70*/  USEL UR4, UR49, UR4, !UP0 ;  /* 0x0000000431047287 */ /* 0x000fc8000c000000 */
[----:B------:R-:W-:Y:S02]  /*2d80*/  UIADD3 UR6, UPT, UPT, UR5, -UR4, URZ ;  /* 0x8000000405067290 */ /* 0x000fe4000fffe0ff */
[----:B------:R-:W-:Y:S02]  /*2d90*/  UIADD3 UR4, UPT, UPT, -UR5, UR4, URZ ;  /* 0x0000000405047290 */ /* 0x000fe4000fffe1ff */
[----:B------:R-:W-:Y:S02]  /*2da0*/  UIMAD UR49, UR6, UR10, UR49 ;  /* 0x0000000a063172a4 */ /* 0x000fe4000f8e0231 */
[----:B------:R-:W-:-:S12]  /*2db0*/  UIMAD UR50, UR4, UR12, UR50 ;  /* 0x0000000c043272a4 */ /* 0x000fd8000f8e0232 */
.L_x_39:
[----:B------:R-:W-:Y:S01]  /*2dc0*/  R2UR UR5, R48 ;  /* 0x00000000300572ca */ /* 0x000fe200000e0000 */
[----:B------:R-:W-:Y:S01]  /*2dd0*/  UMOV UR31, UR42 ;  /* 0x0000002a001f7c82 */ /* 0x000fe20008000000 */
[----:B------:R-:W-:Y:S02]  /*2de0*/  R2UR UR4, R47 ;  /* 0x000000002f0472ca */ /* 0x000fe400000e0000 */
[----:B------:R-:W-:Y:S02]  /*2df0*/  PLOP3.LUT P1, PT, PT, PT, PT, 0x80, 0x8 ;  /* 0x000000000008781c */ /* 0x000fe40003f2f070 */
[----:B------:R-:W-:-:S07]  /*2e00*/  LOP3.LUT R2, R2, 0x1, RZ, 0x3c, !PT ;  /* 0x0000000102027812 */ /* 0x000fce00078e3cff */
[----:B------:R-:W-:Y:S02]  /*2e10*/  UIADD3 UR45, UPT, UPT, UR50, UR5, URZ ;  /* 0x00000005322d7290 */ /* 0x000fe4000fffe0ff */
[----:B------:R-:W-:Y:S01]  /*2e20*/  UIADD3 UR19, UPT, UPT, UR49, UR4, URZ ;  /* 0x0000000431137290 */ /* 0x000fe2000fffe0ff */
[----:B------:R-:W-:Y:S11]  /*2e30*/  BRA.U UP1, `(.L_x_40) ;  /* 0xffffffe901b07547 */ /* 0x000ff6000b83ffff */
[----:B------:R-:W-:Y:S01]  /*2e40*/  UIADD3 UR36, UPT, UPT, UR36, 0x68, URZ ;  /* 0x0000006824247890 */ /* 0x000fe2000fffe0ff */
[----:B------:R-:W-:-:S03]  /*2e50*/  MOV R2, UR27 ;  /* 0x0000001b00027c02 */ /* 0x000fc60008000f00 */
[----:B------:R-:W-:Y:S01]  /*2e60*/  ULEA UR4, UR30, UR36, 0x3 ;  /* 0x000000241e047291 */ /* 0x000fe2000f8e18ff */
[----:B------:R-:W-:-:S08]  /*2e70*/  SHF.L.U32 R2, R2, 0x1f, RZ ;  /* 0x0000001f02027819 */ /* 0x000fd000000006ff */
[----:B------:R-:W1:Y:S02]  /*2e80*/  SYNCS.PHASECHK.TRANS64.TRYWAIT P0, [UR4], R2 ;  /* 0x00000002ff0075a7 */ /* 0x000e640008001104 */
[----:B-1----:R-:W-:Y:S05]  /*2e90*/  @!P0 BRA `(.L_x_41) ;  /* 0x0000006c00608947 */ /* 0x002fea0003800000 */
.L_x_157:
[----:B------:R-:W-:-:S04]  /*2ea0*/  UIADD3 UR4, UPT, UPT, UR30, 0x1, URZ ;  /* 0x000000011e047890 */ /* 0x000fc8000fffe0ff */
[----:B------:R-:W-:-:S04]  /*2eb0*/  UISETP.NE.AND UP0, UPT, UR4, 0xd, UPT ;  /* 0x0000000d0400788c */ /* 0x000fc8000bf05270 */
[----:B------:R-:W-:Y:S02]  /*2ec0*/  USEL UR5, URZ, 0x1, UP0 ;  /* 0x00000001ff057887 */ /* 0x000fe40008000000 */
[----:B------:R-:W-:Y:S02]  /*2ed0*/  USEL UR4, UR4, URZ, UP0 ;  /* 0x000000ff04047287 */ /* 0x000fe40008000000 */
[----:B------:R-:W-:Y:S02]  /*2ee0*/  ULOP3.LUT UR6, UR27, UR5, URZ, 0x3c, !UPT ;  /* 0x000000051b067292 */ /* 0x000fe4000f8e3cff */
[----:B------:R-:W-:-:S04]  /*2ef0*/  ULEA UR5, UR4, UR36, 0x3 ;  /* 0x0000002404057291 */ /* 0x000fc8000f8e18ff */
[----:B-1----:R-:W-:-:S04]  /*2f00*/  MOV R2, UR6 ;  /* 0x0000000600027c02 */ /* 0x002fc80008000f00 */
[----:B------:R-:W-:-:S04]  /*2f10*/  SHF.L.U32 R2, R2, 0x1f, RZ ;  /* 0x0000001f02027819 */ /* 0x000fc800000006ff */
[----:B------:R-:W1:Y:S02]  /*2f20*/  SYNCS.PHASECHK.TRANS64.TRYWAIT P0, [UR5], R2 ;  /* 0x00000002ff0075a7 */ /* 0x000e640008001105 */
[----:B-1----:R-:W-:Y:S05]  /*2f30*/  @!P0 BRA `(.L_x_42) ;  /* 0x0000006c00508947 */ /* 0x002fea0003800000 */
.L_x_159:
        /* <DEDUP_REMOVED lines=10> */
.L_x_161:
        /* <DEDUP_REMOVED lines=10> */
.L_x_163:
        /* <DEDUP_REMOVED lines=10> */
.L_x_165:
        /* <DEDUP_REMOVED lines=10> */
.L_x_167:
        /* <DEDUP_REMOVED lines=10> */
.L_x_169:
        /* <DEDUP_REMOVED lines=10> */
.L_x_171:
        /* <DEDUP_REMOVED lines=10> */
.L_x_173:
        /* <DEDUP_REMOVED lines=10> */
.L_x_175:
        /* <DEDUP_REMOVED lines=10> */
.L_x_177:
        /* <DEDUP_REMOVED lines=10> */
.L_x_179:
[----:B------:R-:W-:-:S04]  /*3580*/  UIADD3 UR4, UPT, UPT, UR4, 0x1, URZ ;  /* 0x0000000104047890 */ /* 0x000fc8000fffe0ff */
[----:B------:R-:W-:-:S04]  /*3590*/  UISETP.NE.AND UP0, UPT, UR4, 0xd, UPT ;  /* 0x0000000d0400788c */ /* 0x000fc8000bf05270 */
[----:B------:R-:W-:Y:S02]  /*35a0*/  USEL UR5, URZ, 0x1, UP0 ;  /* 0x00000001ff057887 */ /* 0x000fe40008000000 */
[----:B------:R-:W-:Y:S02]  /*35b0*/  USEL UR4, UR4, URZ, UP0 ;  /* 0x000000ff04047287 */ /* 0x000fe40008000000 */
[----:B------:R-:W-:Y:S02]  /*35c0*/  ULOP3.LUT UR5, UR6, UR5, URZ, 0x3c, !UPT ;  /* 0x0000000506057292 */ /* 0x000fe4000f8e3cff */
[----:B------:R-:W-:-:S04]  /*35d0*/  ULEA UR4, UR4, UR36, 0x3 ;  /* 0x0000002404047291 */ /* 0x000fc8000f8e18ff */
[----:B-1----:R-:W-:Y:S02]  /*35e0*/  IMAD.U32 R2, RZ, RZ, UR5 ;  /* 0x00000005ff027e24 */ /* 0x002fe4000f8e00ff */
[----:B------:R-:W-:-:S03]  /*35f0*/  MOV R0, UR4 ;  /* 0x0000000400007c02 */ /* 0x000fc60008000f00 */
[----:B------:R-:W-:-:S07]  /*3600*/  SHF.L.U32 R2, R2, 0x1f, RZ ;  /* 0x0000001f02027819 */ /* 0x000fce00000006ff */
.L_x_53:
[----:B-1----:R1:W2:Y:S02]  /*3610*/  SYNCS.PHASECHK.TRANS64.TRYWAIT P0, [R0+URZ], R2 ;  /* 0x00000002000075a7 */ /* 0x0022a400080011ff */
[----:B--2---:R-:W-:Y:S05]  /*3620*/  @!P0 NANOSLEEP.SYNCS 0x989680 ;  /* 0x009896800000895d */ /* 0x004fea0003900000 */
[----:B------:R-:W2:Y:S02]  /*3630*/  @!P0 SYNCS.PHASECHK.TRANS64 P0, [R0+URZ], R2 ;  /* 0x00000002000085a7 */ /* 0x000ea400080010ff */
[----:B--2---:R-:W-:Y:S05]  /*3640*/  @P0 EXIT ;  /* 0x000000000000094d */ /* 0x004fea0003800000 */
[----:B------:R-:W-:Y:S05]  /*3650*/  BRA `(.L_x_53) ;  /* 0xfffffffc00ec7947 */ /* 0x000fea000383ffff */
.L_x_22:
[----:B------:R-:W2:Y:S02]  /*3660*/  S2UR UR4, SR_CgaCtaId ;  /* 0x00000000000479c3 */ /* 0x000ea40000008800 */
[----:B--2---:R-:W-:-:S04]  /*3670*/  UISETP.NE.AND UP0, UPT, UR4, URZ, UPT ;  /* 0x000000ff0400728c */ /* 0x004fc8000bf05270 */
[----:B------:R-:W-:-:S09]  /*3680*/  UISETP.NE.OR UP0, UPT, UR18, 0x1, UP0 ;  /* 0x000000011200788c */ /* 0x000fd20008705670 */
[----:B------:R-:W-:Y:S05]  /*3690*/  BRA.U UP0, `(.L_x_54) ;  /* 0x0000000100b47547 */ /* 0x000fea000b800000 */
[----:B------:R-:W2:Y:S01]  /*36a0*/  S2UR UR5, SR_CgaCtaId ;  /* 0x00000000000579c3 */ /* 0x000ea20000008800 */
[----:B------:R-:W-:Y:S01]  /*36b0*/  UMOV UR4, 0x400 ;  /* 0x0000040000047882 */ /* 0x000fe20000000000 */
[----:B------:R-:W-:Y:S01]  /*36c0*/  HFMA2 R2, -RZ, RZ, 0, 5.9604644775390625e-08 ;  /* 0x00000001ff027431 */ /* 0x000fe200000001ff */
[----:B------:R-:W-:Y:S01]  /*36d0*/  ISETP.GE.U32.AND P0, PT, R3, 0x2, PT ;  /* 0x000000020300780c */ /* 0x000fe20003f06070 */
[----:B------:R-:W-:Y:S01]  /*36e0*/  IMAD.MOV.U32 R8, RZ, RZ, RZ ;  /* 0x000000ffff087224 */ /* 0x000fe200078e00ff */
[----:B--2---:R-:W-:-:S04]  /*36f0*/  ULEA UR4, UR5, UR4, 0x18 ;  /* 0x0000000405047291 */ /* 0x004fc8000f8ec0ff */
[----:B------:R-:W-:Y:S02]  /*3700*/  UIADD3 UR5, UPT, UPT, UR4, 0x128, URZ ;  /* 0x0000012804057890 */ /* 0x000fe4000fffe0ff */
[----:B------:R-:W-:Y:S02]  /*3710*/  UIADD3 UR8, UPT, UPT, UR4, 0x120, URZ ;  /* 0x0000012004087890 */ /* 0x000fe4000fffe0ff */
[----:B------:R-:W-:-:S12]  /*3720*/  UPRMT UR5, URZ, 0x654, UR5 ;  /* 0x00000654ff057896 */ /* 0x000fd80008000005 */
.L_x_57:
[----:B------:R-:W-:Y:S01]  /*3730*/  SHF.L.U32 R6, R2, 0x1f, RZ ;  /* 0x0000001f02067819 */ /* 0x000fe200000006ff */
[----:B------:R-:W-:Y:S02]  /*3740*/  IMAD.U32 R4, RZ, RZ, UR8 ;  /* 0x00000008ff047e24 */ /* 0x000fe4000f8e00ff */
[----:B------:R-:W-:Y:S01]  /*3750*/  @!P0 IMAD.MOV.U32 R5, RZ, RZ, 0x10 ;  /* 0x00000010ff058424 */ /* 0x000fe200078e00ff */
[----:B------:R-:W2:Y:S02]  /*3760*/  SYNCS.PHASECHK.TRANS64.TRYWAIT P1, [UR4+0x128], R6 ;  /* 0x00012806ff0075a7 */ /* 0x000ea40008021104 */
[----:B------:R-:W-:-:S04]  /*3770*/  PRMT R4, R3, 0x654, R4 ;  /* 0x0000065403047816 */ /* 0x000fc80000000004 */
[----:B------:R-:W-:Y:S01]  /*3780*/  SEL R0, R4, R0, !P0 ;  /* 0x0000000004007207 */ /* 0x000fe20004000000 */
[----:B--2---:R-:W-:Y:S06]  /*3790*/  @!P1 BRA `(.L_x_55) ;  /* 0x0000006800409947 */ /* 0x004fec0003800000 */
.L_x_181:
[----:B------:R-:W-:Y:S01]  /*37a0*/  UIADD3 UR6, UPT, UPT, UR4, 0x160, URZ ;  /* 0x0000016004067890 */ /* 0x000fe2000fffe0ff */
[----:B------:R3:W-:Y:S01]  /*37b0*/  @!P0 SYNCS.ARRIVE.TRANS64.RED RZ, [R0+URZ], R5 ;  /* 0x0000000500ff89a7 */ /* 0x0007e200080004ff */
[----:B------:R-:W-:Y:S01]  /*37c0*/  UIADD3 UR7, UPT, UPT, UR4, 0x120, URZ ;  /* 0x0000012004077890 */ /* 0x000fe2000fffe0ff */
[----:B------:R-:W-:-:S08]  /*37d0*/  LOP3.LUT R2, R2, 0x1, RZ, 0x3c, !PT ;  /* 0x0000000102027812 */ /* 0x000fd000078e3cff */
[----:B------:R-:W-:Y:S06]  /*37e0*/  UGETNEXTWORKID.BROADCAST [UR6], [UR7] ;  /* 0x00000000060073ca */ /* 0x000fec0008000100 */
[----:B---3--:R-:W-:-:S04]  /*37f0*/  SHF.L.U32 R5, R8, 0x1f, RZ ;  /* 0x0000001f08057819 */ /* 0x008fc800000006ff */
[----:B------:R-:W3:Y:S02]  /*3800*/  SYNCS.PHASECHK.TRANS64.TRYWAIT P1, [UR4+0x120], R5 ;  /* 0x00012005ff0075a7 */ /* 0x000ee40008021104 */
[----:B---3--:R-:W-:Y:S05]  /*3810*/  @!P1 BRA `(.L_x_56) ;  /* 0x0000006800389947 */ /* 0x008fea0003800000 */
.L_x_183:
[----:B--2---:R-:W2:Y:S01]  /*3820*/  LDS.128 R4, [UR4+0x160] ;  /* 0x00016004ff047984 */ /* 0x004ea20008000c00 */
[----:B------:R-:W-:Y:S01]  /*3830*/  LOP3.LUT R8, R8, 0x1, RZ, 0x3c, !PT ;  /* 0x0000000108087812 */ /* 0x000fe200078e3cff */
[----:B------:R-:W-:Y:S01]  /*3840*/  @!PT LDS RZ, [RZ] ;  /* 0x00000000fffff984 */ /* 0x000fe20000000800 */
[----:B------:R-:W-:Y:S01]  /*3850*/  @!PT LDS RZ, [RZ] ;  /* 0x00000000fffff984 */ /* 0x000fe20000000800 */
[----:B------:R-:W-:Y:S01]  /*3860*/  @!PT LDS RZ, [RZ] ;  /* 0x00000000fffff984 */ /* 0x000fe20000000800 */
[----:B------:R-:W-:Y:S01]  /*3870*/  @!PT LDS RZ, [RZ] ;  /* 0x00000000fffff984 */ /* 0x000fe20000000800 */
[----:B------:R3:W-:Y:S06]  /*3880*/  MEMBAR.ALL.CTA ;  /* 0x0000000000007992 */ /* 0x0007ec0000008000 */
[----:B---3--:R-:W3:Y:S02]  /*3890*/  FENCE.VIEW.ASYNC.S ;  /* 0x00000000000073c6 */ /* 0x008ee40000000000 */
[----:B---3--:R-:W-:Y:S01]  /*38a0*/  SYNCS.ARRIVE.TRANS64.RED.A1T0 RZ, [UR5], RZ ;  /* 0x000000ffffff79a7 */ /* 0x008fe20008100405 */
[----:B--2---:R-:W-:-:S13]  /*38b0*/  LOP3.LUT P1, RZ, R6, 0x1, RZ, 0xc0, !PT ;  /* 0x0000000106ff7812 */ /* 0x004fda000782c0ff */
[----:B------:R-:W-:Y:S05]  /*38c0*/  @P1 BRA `(.L_x_57) ;  /* 0xfffffffc00981947 */ /* 0x000fea000383ffff */
[----:B------:R-:W-:-:S04]  /*38d0*/  SHF.L.U32 R0, R2, 0x1f, RZ ;  /* 0x0000001f02007819 */ /* 0x000fc800000006ff */
[----:B------:R-:W2:Y:S02]  /*38e0*/  SYNCS.PHASECHK.TRANS64 P0, [UR4+0x128], R0 ;  /* 0x00012800ff0075a7 */ /* 0x000ea40008001004 */
[----:B-12---:R-:W-:Y:S05]  /*38f0*/  @P0 EXIT ;  /* 0x000000000000094d */ /* 0x006fea0003800000 */
[----:B------:R-:W-:-:S07]  /*3900*/  MOV R0, UR4 ;  /* 0x0000000400007c02 */ /* 0x000fce0008000f00 */
.L_x_58:
[----:B-1----:R-:W-:-:S04]  /*3910*/  SHF.L.U32 R3, R2, 0x1f, RZ ;  /* 0x0000001f02037819 */ /* 0x002fc800000006ff */
[----:B------:R1:W2:Y:S03]  /*3920*/  SYNCS.PHASECHK.TRANS64.TRYWAIT P0, [R0+URZ+0x128], R3 ;  /* 0x00012803000075a7 */ /* 0x0002a600080011ff */
[----:B--2---:R-:W-:Y:S05]  /*3930*/  @!P0 NANOSLEEP.SYNCS 0x989680 ;  /* 0x009896800000895d */ /* 0x004fea0003900000 */
[----:B------:R-:W2:Y:S02]  /*3940*/  @!P0 SYNCS.PHASECHK.TRANS64 P0, [R0+URZ+0x128], R3 ;  /* 0x00012803000085a7 */ /* 0x000ea400080010ff */
[----:B--2---:R-:W-:Y:S05]  /*3950*/  @P0 EXIT ;  /* 0x000000000000094d */ /* 0x004fea0003800000 */
[----:B------:R-:W-:Y:S05]  /*3960*/  BRA `(.L_x_58) ;  /* 0xfffffffc00e87947 */ /* 0x000fea000383ffff */
.L_x_54:
[----:B------:R-:W-:Y:S05]  /*3970*/  BRA.U UP4, `(.L_x_59) ;  /* 0x0000001104a47547 */ /* 0x000fea000b800000 */
[----:B------:R-:W2:Y:S01]  /*3980*/  S2UR UR4, SR_CgaCtaId ;  /* 0x00000000000479c3 */ /* 0x000ea20000008800 */
[----:B------:R-:W-:Y:S01]  /*3990*/  UMOV UR5, 0x40 ;  /* 0x0000004000057882 */ /* 0x000fe20000000000 */
[----:B------:R-:W-:Y:S01]  /*39a0*/  NOP ;  /* 0x0000000000007918 */ /* 0x000fe20000000000 */
[----:B------:R-:W-:Y:S01]  /*39b0*/  UMOV UR6, 0x400 ;  /* 0x0000040000067882 */ /* 0x000fe20000000000 */
[----:B--2---:R-:W-:Y:S02]  /*39c0*/  ULEA UR5, UR4, UR5, 0x18 ;  /* 0x0000000504057291 */ /* 0x004fe4000f8ec0ff */
[----:B------:R-:W-:-:S07]  /*39d0*/  ULEA UR6, UR4, UR6, 0x18 ;  /* 0x0000000604067291 */ /* 0x000fce000f8ec0ff */
[----:B------:R-:W2:Y:S02]  /*39e0*/  LDS.U8 R3, [UR5+0x1c] ;  /* 0x00001c05ff037984 */ /* 0x000ea40008000000 */
[----:B--2---:R-:W-:-:S13]  /*39f0*/  ISETP.NE.AND P0, PT, R3, RZ, PT ;  /* 0x000000ff0300720c */ /* 0x004fda0003f05270 */
[----:B------:R-:W-:Y:S05]  /*3a00*/  @P0 BRA `(.L_x_60) ;  /* 0x0000000400080947 */ /* 0x000fea0003800000 */
[----:B------:R-:W-:Y:S02]  /*3a10*/  UISETP.NE.U32.AND UP1, UPT, UR38, 0x1, UPT ;  /* 0x000000012600788c */ /* 0x000fe4000bf25070 */
[----:B------:R-:W-:-:S07]  /*3a20*/  UIADD3 UR7, UPT, UPT, UR5, 0x8, URZ ;  /* 0x0000000805077890 */ /* 0x000fce000fffe0ff */
[----:B------:R-:W-:Y:S05]  /*3a30*/  BRA.U !UP1, `(.L_x_61) ;  /* 0x00000001099c7547 */ /* 0x000fea000b800000 */
[----:B------:R-:W-:Y:S01]  /*3a40*/  ELECT P0, URZ, PT ;  /* 0x0000000000ff782f */ /* 0x000fe20003800000 */
[----:B------:R-:W-:-:S12]  /*3a50*/  BSSY B0, `(.L_x_61) ;  /* 0x0000025000007945 */ /* 0x000fd80003800000 */
[----:B------:R-:W-:Y:S05]  /*3a60*/  @!P0 BRA `(.L_x_62) ;  /* 0x00000000008c8947 */ /* 0x000fea0003800000 */
[----:B------:R-:W-:-:S05]  /*3a70*/  UMOV UR4, 0x10 ;  /* 0x0000001000047882 */ /* 0x000fca0000000000 */
[----:B------:R-:W-:Y:S04]  /*3a80*/  DEPBAR.LE SB2, 0x36 ;  /* 0x0000ad800000791a */ /* 0x000fe80000000000 */
[----:B------:R-:W2:Y:S02]  /*3a90*/  UTCATOMSWS.2CTA.FIND_AND_SET.ALIGN UP0, UR4, UR4 ;  /* 0x00000004000475e3 */ /* 0x000ea40008200800 */
[----:B--2---:R-:W-:Y:S01]  /*3aa0*/  MOV R10, UR4 ;  /* 0x00000004000a7c02 */ /* 0x004fe20008000f00 */
[----:B------:R-:W-:Y:S06]  /*3ab0*/  BRA.U UP0, `(.L_x_63) ;  /* 0x0000000100187547 */ /* 0x000fec000b800000 */
.L_x_64:
[----:B------:R-:W-:Y:S05]  /*3ac0*/  NANOSLEEP 0x64 ;  /* 0x000000640000795d */ /* 0x000fea0003800000 */
[----:B------:R-:W-:-:S05]  /*3ad0*/  UMOV UR4, 0x10 ;  /* 0x0000001000047882 */ /* 0x000fca0000000000 */
[----:B------:R-:W-:Y:S04]  /*3ae0*/  DEPBAR.LE SB2, 0x36 ;  /* 0x0000ad800000791a */ /* 0x000fe80000000000 */
[----:B------:R-:W2:Y:S02]  /*3af0*/  UTCATOMSWS.2CTA.FIND_AND_SET.ALIGN UP0, UR4, UR4 ;  /* 0x00000004000475e3 */ /* 0x000ea40008200800 */
[----:B--2---:R-:W-:Y:S01]  /*3b00*/  MOV R10, UR4 ;  /* 0x00000004000a7c02 */ /* 0x004fe20008000f00 */
[----:B------:R-:W-:Y:S05]  /*3b10*/  BRA.U !UP0, `(.L_x_64) ;  /* 0xfffffffd08e87547 */ /* 0x000fea000b83ffff */
.L_x_63:
[----:B------:R-:W2:Y:S01]  /*3b20*/  LDS R6, [UR5+0x10] ;  /* 0x00001005ff067984 */ /* 0x000ea20008000800 */
[----:B------:R-:W-:Y:S01]  /*3b30*/  IMAD.U32 R3, RZ, RZ, UR6 ;  /* 0x00000006ff037e24 */ /* 0x000fe2000f8e00ff */
[----:B------:R-:W-:-:S03]  /*3b40*/  MOV R4, UR37 ;  /* 0x0000002500047c02 */ /* 0x000fc60008000f00 */
[----:B------:R-:W-:Y:S01]  /*3b50*/  VIADD R3, R3, 0x170 ;  /* 0x0000017003037836 */ /* 0x000fe20000000000 */
[----:B--2---:R-:W-:-:S04]  /*3b60*/  SHF.L.U32 R6, R6, 0x1f, RZ ;  /* 0x0000001f06067819 */ /* 0x004fc800000006ff */
[----:B------:R-:W2:Y:S02]  /*3b70*/  SYNCS.PHASECHK.TRANS64.TRYWAIT P0, [UR5+0x8], R6 ;  /* 0x00000806ff0075a7 */ /* 0x000ea40008001105 */
[----:B--2---:R-:W-:Y:S05]  /*3b80*/  @P0 BRA `(.L_x_65) ;  /* 0x0000000000080947 */ /* 0x004fea0003800000 */
[----:B------:R-:W2:Y:S02]  /*3b90*/  SYNCS.PHASECHK.TRANS64.TRYWAIT P0, [UR5+0x8], R6 ;  /* 0x00000806ff0075a7 */ /* 0x000ea40008001105 */
[----:B--2---:R-:W-:Y:S05]  /*3ba0*/  @!P0 BRA `(.L_x_66) ;  /* 0x00000064006c8947 */ /* 0x004fea0003800000 */
.L_x_65:
[----:B------:R-:W-:Y:S01]  /*3bb0*/  PRMT R4, R4, 0x654, R3 ;  /* 0x0000065404047816 */ /* 0x000fe20000000003 */
[----:B------:R-:W-:Y:S01]  /*3bc0*/  HFMA2 R3, -RZ, RZ, 0, 5.9604644775390625e-08 ;  /* 0x00000001ff037431 */ /* 0x000fe200000001ff */
[----:B------:R-:W-:Y:S01]  /*3bd0*/  UPRMT UR4, UR37, 0x654, UR7 ;  /* 0x0000065425047896 */ /* 0x000fe20008000007 */
[----:B------:R-:W-:Y:S02]  /*3be0*/  IMAD.MOV.U32 R8, RZ, RZ, 0xffff ;  /* 0x0000ffffff087424 */ /* 0x000fe400078e00ff */
[----:B--2---:R-:W-:Y:S02]  /*3bf0*/  IMAD.MOV.U32 R6, RZ, RZ, 0x4 ;  /* 0x00000004ff067424 */ /* 0x004fe400078e00ff */
[----:B------:R-:W-:Y:S01]  /*3c00*/  IMAD.SHL.U32 R9, R10, 0x20, RZ ;  /* 0x000000200a097824 */ /* 0x000fe200078e00ff */
[----:B------:R-:W-:Y:S02]  /*3c10*/  MOV R5, UR4 ;  /* 0x0000000400057c02 */ /* 0x000fe40008000f00 */
[-C--:B------:R-:W-:Y:S01]  /*3c20*/  SHF.L.U32 R8, R8, R10.reuse, RZ ;  /* 0x0000000a08087219 */ /* 0x080fe200000006ff */
[----:B------:R2:W-:Y:S01]  /*3c30*/  SYNCS.ARRIVE.TRANS64.RED RZ, [UR4], R6 ;  /* 0x00000006ffff79a7 */ /* 0x0005e20008000404 */
[----:B------:R-:W-:Y:S01]  /*3c40*/  SHF.L.U32 R7, R3, R10, RZ ;  /* 0x0000000a03077219 */ /* 0x000fe200000006ff */
[----:B------:R2:W-:Y:S04]  /*3c50*/  STS [UR6+0x170], R9 ;  /* 0x00017009ff007988 */ /* 0x0005e80008000806 */
[----:B------:R2:W-:Y:S04]  /*3c60*/  STAS [R4.64], R10 ;  /* 0x0000000a04007dbd */ /* 0x0005e8000c0008ff */
[----:B------:R2:W-:Y:S04]  /*3c70*/  ATOMS.OR RZ, [UR5+0x14], R8 ;  /* 0x00001408ffff798c */ /* 0x0005e8000b000005 */
[----:B------:R2:W-:Y:S04]  /*3c80*/  ATOMS.OR RZ, [UR5+0x18], R7 ;  /* 0x00001807ffff798c */ /* 0x0005e8000b000005 */
[----:B------:R2:W-:Y:S02]  /*3c90*/  ATOMS.XOR RZ, [UR5+0x10], R3 ;  /* 0x00001003ffff798c */ /* 0x0005e4000b800005 */
.L_x_62:
[----:B-1----:R-:W-:Y:S05]  /*3ca0*/  BSYNC B0 ;  /* 0x0000000000007941 */ /* 0x002fea0003800000 */
.L_x_61:
[----:B------:R-:W-:Y:S05]  /*3cb0*/  BRA.U UP1, `(.L_x_67) ;  /* 0x00000001016c7547 */ /* 0x000fea000b800000 */
[----:B------:R-:W-:-:S03]  /*3cc0*/  UMOV UR4, 0xffffffff ;  /* 0xffffffff00047882 */ /* 0x000fc60000000000 */
[----:B------:R-:W-:Y:S05]  /*3cd0*/  BRA.DIV UR4, `(.L_x_68) ;  /* 0x0000006604387947 */ /* 0x000fea000b800000 */
[----:B------:R-:W-:-:S13]  /*3ce0*/  ELECT P6, URZ, PT ;  /* 0x0000000000ff782f */ /* 0x000fda00038c0000 */
.L_x_186:
[----:B------:R-:W-:Y:S05]  /*3cf0*/  @!P6 BRA `(.L_x_67) ;  /* 0x00000000005ce947 */ /* 0x000fea0003800000 */
[----:B--2---:R-:W2:Y:S02]  /*3d00*/  LDS R4, [UR5+0x10] ;  /* 0x00001005ff047984 */ /* 0x004ea40008000800 */
[----:B--2---:R-:W-:-:S04]  /*3d10*/  SHF.L.U32 R4, R4, 0x1f, RZ ;  /* 0x0000001f04047819 */ /* 0x004fc800000006ff */
[----:B------:R-:W2:Y:S02]  /*3d20*/  SYNCS.PHASECHK.TRANS64.TRYWAIT P0, [UR5+0x8], R4 ;  /* 0x00000804ff0075a7 */ /* 0x000ea40008001105 */
[----:B--2---:R-:W-:Y:S05]  /*3d30*/  @P0 BRA `(.L_x_69) ;  /* 0x0000000000080947 */ /* 0x004fea0003800000 */
[----:B------:R-:W2:Y:S02]  /*3d40*/  SYNCS.PHASECHK.TRANS64.TRYWAIT P0, [UR5+0x8], R4 ;  /* 0x00000804ff0075a7 */ /* 0x000ea40008001105 */
[----:B--2---:R-:W-:Y:S05]  /*3d50*/  @!P0 BRA `(.L_x_70) ;  /* 0x0000006400388947 */ /* 0x004fea0003800000 */
.L_x_69:
[----:B------:R-:W3:Y:S01]  /*3d60*/  LDS R6, [UR6+0x170] ;  /* 0x00017006ff067984 */ /* 0x000ee20008000800 */
[----:B--2---:R-:W-:Y:S02]  /*3d70*/  HFMA2 R3, -RZ, RZ, 0, 5.9604644775390625e-08 ;  /* 0x00000001ff037431 */ /* 0x004fe400000001ff */
[----:B------:R-:W-:Y:S01]  /*3d80*/  IMAD.MOV.U32 R4, RZ, RZ, 0xffff ;  /* 0x0000ffffff047424 */ /* 0x000fe200078e00ff */
[----:B------:R-:W-:Y:S01]  /*3d90*/  UPRMT UR4, UR37, 0x654, UR7 ;  /* 0x0000065425047896 */ /* 0x000fe20008000007 */
[----:B---3--:R-:W-:-:S03]  /*3da0*/  IMAD.SHL.U32 R5, R6, 0x20, RZ ;  /* 0x0000002006057824 */ /* 0x008fc600078e00ff */
[-C--:B------:R-:W-:Y:S02]  /*3db0*/  SHF.L.U32 R4, R4, R6.reuse, RZ ;  /* 0x0000000604047219 */ /* 0x080fe400000006ff */
[----:B------:R-:W-:Y:S01]  /*3dc0*/  SHF.L.U32 R6, R3, R6, RZ ;  /* 0x0000000603067219 */ /* 0x000fe200000006ff */
[----:B------:R3:W-:Y:S04]  /*3dd0*/  STS [UR6+0x170], R5 ;  /* 0x00017005ff007988 */ /* 0x0007e80008000806 */
[----:B------:R3:W-:Y:S04]  /*3de0*/  ATOMS.OR RZ, [UR5+0x14], R4 ;  /* 0x00001404ffff798c */ /* 0x0007e8000b000005 */
[----:B------:R3:W-:Y:S01]  /*3df0*/  ATOMS.OR RZ, [UR5+0x18], R6 ;  /* 0x00001806ffff798c */ /* 0x0007e2000b000005 */
[----:B------:R-:W-:Y:S03]  /*3e00*/  SYNCS.ARRIVE.TRANS64.RED.A1T0 RZ, [UR4], RZ ;  /* 0x000000ffffff79a7 */ /* 0x000fe60008100404 */
[----:B------:R3:W-:Y:S01]  /*3e10*/  ATOMS.XOR RZ, [UR5+0x10], R3 ;  /* 0x00001003ffff798c */ /* 0x0007e2000b800005 */
[----:B------:R-:W-:Y:S05]  /*3e20*/  BRA `(.L_x_67) ;  /* 0x0000000000107947 */ /* 0x000fea0003800000 */
.L_x_60:
[----:B------:R-:W-:Y:S02]  /*3e30*/  MOV R3, 0xffffffff ;  /* 0xffffffff00037802 */ /* 0x000fe40000000f00 */
[----:B------:R-:W-:-:S03]  /*3e40*/  MOV R4, 0x3e70 ;  /* 0x00003e7000047802 */ /* 0x000fc60000000f00 */
[----:B------:R2:W-:Y:S04]  /*3e50*/  STS [UR6+0x170], R3 ;  /* 0x00017003ff007988 */ /* 0x0005e80008000806 */
[----:B-12--5:R-:W-:Y:S05]  /*3e60*/  CALL.REL.NOINC `($__internal_1_$__cuda_sm10x_tcgen05_guardrail_trap_phase_invalid_during_alloc) ;  /* 0x0000006800e87944 */ /* 0x026fea0003c00000 */
.L_x_67:
[----:B------:R-:W-:Y:S05]  /*3e70*/  WARPSYNC.ALL ;  /* 0x0000000000007948 */ /* 0x000fea0003800000 */
[----:B------:R-:W4:Y:S01]  /*3e80*/  S2UR UR20, SR_CgaCtaId ;  /* 0x00000000001479c3 */ /* 0x000f220000008800 */
[----:B------:R-:W-:Y:S01]  /*3e90*/  UMOV UR4, 0x400 ;  /* 0x0000040000047882 */ /* 0x000fe20000000000 */
[----:B------:R-:W-:-:S06]  /*3ea0*/  NOP ;  /* 0x0000000000007918 */ /* 0x000fcc0000000000 */
[----:B------:R-:W-:Y:S06]  /*3eb0*/  BAR.ARV 0x6, 0xa0 ;  /* 0x0182800000007b1d */ /* 0x000fec0000002000 */
[----:B------:R-:W1:Y:S01]  /*3ec0*/  LDCU.64 UR6, c[0x0][0x388] ;  /* 0x00007100ff0677ac */ /* 0x000e620008000a00 */
[----:B------:R-:W-:Y:S01]  /*3ed0*/  LOP3.LUT R2, R2, 0xffff, RZ, 0xc0, !PT ;  /* 0x0000ffff02027812 */ /* 0x000fe200078ec0ff */
[----:B--2---:R-:W-:Y:S01]  /*3ee0*/  IMAD.MOV.U32 R8, RZ, RZ, 0x1 ;  /* 0x00000001ff087424 */ /* 0x004fe200078e00ff */
[----:B------:R-:W-:Y:S01]  /*3ef0*/  LOP3.LUT R0, R0, 0xffff, RZ, 0xc0, !PT ;  /* 0x0000ffff00007812 */ /* 0x000fe200078ec0ff */
[----:B------:R-:W2:Y:S01]  /*3f00*/  LDCU.64 UR8, c[0x0][0x390] ;  /* 0x00007200ff0877ac */ /* 0x000ea20008000a00 */
[----:B------:R-:W-:Y:S01]  /*3f10*/  R2UR UR21, R2 ;  /* 0x00000000021572ca */ /* 0x000fe200000e0000 */
[----:B------:R-:W-:Y:S01]  /*3f20*/  IMAD.MOV.U32 R2, RZ, RZ, RZ ;  /* 0x000000ffff027224 */ /* 0x000fe200078e00ff */
[----:B------:R-:W-:Y:S01]  /*3f30*/  R2UR UR35, R0 ;  /* 0x00000000002372ca */ /* 0x000fe200000e0000 */
[----:B------:R-:W-:Y:S01]  /*3f40*/  IMAD.MOV.U32 R0, RZ, RZ, RZ ;  /* 0x000000ffff007224 */ /* 0x000fe200078e00ff */
[----:B------:R-:W-:Y:S01]  /*3f50*/  UMOV UR24, URZ ;  /* 0x000000ff00187c82 */ /* 0x000fe20008000000 */
[----:B----4-:R-:W-:Y:S01]  /*3f60*/  ULEA UR20, UR20, UR4, 0x18 ;  /* 0x0000000414147291 */ /* 0x010fe2000f8ec0ff */
[----:B------:R-:W-:Y:S01]  /*3f70*/  UMOV UR19, URZ ;  /* 0x000000ff00137c82 */ /* 0x000fe20008000000 */
[----:B------:R-:W-:-:S02]  /*3f80*/  UISETP.NE.AND UP3, UPT, UR38, URZ, UPT ;  /* 0x000000ff2600728c */ /* 0x000fc4000bf65270 */
[----:B------:R-:W-:Y:S01]  /*3f90*/  UIADD3 UR34, UPT, UPT, UR20, 0x128, URZ ;  /* 0x0000012814227890 */ /* 0x000fe2000fffe0ff */
[----:B------:R-:W-:Y:S01]  /*3fa0*/  UMOV UR32, 0x0 ;  /* 0x0000000000207882 */ /* 0x000fe20000000000 */
[----:B-1----:R-:W-:-:S03]  /*3fb0*/  UIADD3 UR4, UPT, UPT, UR6, 0x3f, URZ ;  /* 0x0000003f06047890 */ /* 0x002fc6000fffe0ff */
[----:B---3--:R-:W1:Y:S01]  /*3fc0*/  LDS R3, [UR20+0x170] ;  /* 0x00017014ff037984 */ /* 0x008e620008000800 */
[----:B------:R-:W-:Y:S01]  /*3fd0*/  UMOV UR33, 0x8210490 ;  /* 0x0821049000217882 */ /* 0x000fe20000000000 */
[----:B------:R-:W-:Y:S02]  /*3fe0*/  UPRMT UR34, URZ, 0x654, UR34 ;  /* 0x00000654ff227896 */ /* 0x000fe40008000022 */
[----:B------:R-:W-:Y:S01]  /*3ff0*/  USHF.R.S32.HI UR5, URZ, 0x1f, UR4 ;  /* 0x0000001fff057899 */ /* 0x000fe20008011404 */
[----:B------:R-:W-:Y:S01]  /*4000*/  UMOV UR30, 0x0 ;  /* 0x00000000001e7882 */ /* 0x000fe20000000000 */
[----:B------:R-:W-:Y:S02]  /*4010*/  UMOV UR31, 0x8210490 ;  /* 0x08210490001f7882 */ /* 0x000fe40000000000 */
[----:B------:R-:W-:Y:S02]  /*4020*/  ULEA.HI UR4, UR5, UR4, URZ, 0x6 ;  /* 0x0000000405047291 */ /* 0x000fe4000f8f30ff */
[----:B------:R-:W-:-:S02]  /*4030*/  UIADD3 UR5, UPT, UPT, UR20, 0x1e300, URZ ;  /* 0x0001e30014057890 */ /* 0x000fc4000fffe0ff */
[----:B------:R-:W-:Y:S02]  /*4040*/  USHF.R.S32.HI UR4, URZ, 0x6, UR4 ;  /* 0x00000006ff047899 */ /* 0x000fe40008011404 */
[----:B------:R-:W-:Y:S02]  /*4050*/  USHF.R.U32.HI UR5, URZ, 0x4, UR5 ;  /* 0x00000004ff057899 */ /* 0x000fe40008011605 */
[----:B------:R-:W-:Y:S02]  /*4060*/  UIMAD UR4, UR4, UR7, URZ ;  /* 0x00000007040472a4 */ /* 0x000fe4000f8e02ff */
[----:B------:R-:W-:Y:S02]  /*4070*/  ULOP3.LUT UR23, UR5, 0x3fff, URZ, 0xc0, !UPT ;  /* 0x00003fff05177892 */ /* 0x000fe4000f8ec0ff */
[----:B--2---:R-:W-:Y:S01]  /*4080*/  UIMAD UR4, UR4, UR8, URZ ;  /* 0x00000008040472a4 */ /* 0x004fe2000f8e02ff */
[----:B------:R-:W-:Y:S01]  /*4090*/  UMOV UR28, 0x0 ;  /* 0x00000000001c7882 */ /* 0x000fe20000000000 */
[----:B------:R-:W-:-:S02]  /*40a0*/  UMOV UR29, 0x8210490 ;  /* 0x08210490001d7882 */ /* 0x000fc40000000000 */
[----:B------:R-:W-:Y:S02]  /*40b0*/  UIMAD UR6, UR4, UR9, URZ ;  /* 0x00000009040672a4 */ /* 0x000fe4000f8e02ff */
[----:B------:R-:W-:Y:S02]  /*40c0*/  UIADD3 UR4, UPT, UPT, UR20, 0x4300, URZ ;  /* 0x0000430014047890 */ /* 0x000fe4000fffe0ff */
[----:B------:R-:W-:Y:S02]  /*40d0*/  UIADD3 UR36, UPT, UPT, UR6, -0x1, URZ ;  /* 0xffffffff06247890 */ /* 0x000fe4000fffe0ff */
[----:B------:R-:W-:Y:S02]  /*40e0*/  USHF.R.U32.HI UR4, URZ, 0x4, UR4 ;  /* 0x00000004ff047899 */ /* 0x000fe40008011604 */
[----:B------:R-:W-:Y:S02]  /*40f0*/  UISETP.GE.AND UP4, UPT, UR6, 0x1, UPT ;  /* 0x000000010600788c */ /* 0x000fe4000bf86270 */
[----:B------:R-:W-:Y:S01]  /*4100*/  ULOP3.LUT UR4, UR4, 0x3fff, URZ, 0xc0, !UPT ;  /* 0x00003fff04047892 */ /* 0x000fe2000f8ec0ff */
[----:B------:R-:W-:Y:S01]  /*4110*/  UMOV UR26, 0x0 ;  /* 0x00000000001a7882 */ /* 0x000fe20000000000 */
[----:B------:R-:W-:-:S02]  /*4120*/  UMOV UR27, 0x8210490 ;  /* 0x08210490001b7882 */ /* 0x000fc40000000000 */
[----:B------:R-:W-:Y:S01]  /*4130*/  ULOP3.LUT UR22, UR4, 0x10000, URZ, 0xfc, !UPT ;  /* 0x0001000004167892 */ /* 0x000fe2000f8efcff */
[C---:B-1----:R-:W-:Y:S01]  /*4140*/  VIADD R5, R3.reuse, 0x40 ;  /* 0x0000004003057836 */ /* 0x042fe20000000000 */
[----:B------:R-:W-:-:S04]  /*4150*/  LOP3.LUT R4, R3, 0xffff, RZ, 0xc0, !PT ;  /* 0x0000ffff03047812 */ /* 0x000fc800078ec0ff */
[----:B------:R-:W-:-:S05]  /*4160*/  LOP3.LUT R5, R5, 0xffff, RZ, 0xc0, !PT ;  /* 0x0000ffff05057812 */ /* 0x000fca00078ec0ff */
[----:B------:R1:W-:Y:S02]  /*4170*/  STL.64 [R1], R4 ;  /* 0x0000000401007387 */ /* 0x0003e40000100a00 */
.L_x_79:
[----:B-1----:R-:W-:-:S04]  /*4180*/  SHF.L.U32 R5, R2, 0x1f, RZ ;  /* 0x0000001f02057819 */ /* 0x002fc800000006ff */
[----:B------:R-:W1:Y:S02]  /*4190*/  SYNCS.PHASECHK.TRANS64.TRYWAIT P0, [UR20+0x120], R5 ;  /* 0x00012005ff0075a7 */ /* 0x000e640008001114 */
[----:B-1-34-:R-:W-:Y:S05]  /*41a0*/  @!P0 BRA `(.L_x_71) ;  /* 0x00000060003c8947 */ /* 0x01afea0003800000 */
.L_x_188:
[----:B-1----:R-:W1:Y:S01]  /*41b0*/  LDS.128 R4, [UR20+0x160] ;  /* 0x00016014ff047984 */ /* 0x002e620008000c00 */
[----:B------:R-:W-:Y:S01]  /*41c0*/  ULEA UR25, UR24, UR20, 0x3 ;  /* 0x0000001418197291 */ /* 0x000fe2000f8e18ff */
[----:B------:R-:W-:Y:S01]  /*41d0*/  @!PT LDS RZ, [RZ] ;  /* 0x00000000fffff984 */ /* 0x000fe20000000800 */
[----:B------:R-:W-:Y:S01]  /*41e0*/  @!PT LDS RZ, [RZ] ;  /* 0x00000000fffff984 */ /* 0x000fe20000000800 */
[----:B------:R-:W-:Y:S01]  /*41f0*/  @!PT LDS RZ, [RZ] ;  /* 0x00000000fffff984 */ /* 0x000fe20000000800 */
[----:B------:R-:W-:Y:S01]  /*4200*/  @!PT LDS RZ, [RZ] ;  /* 0x00000000fffff984 */ /* 0x000fe20000000800 */
[----:B------:R2:W-:Y:S06]  /*4210*/  MEMBAR.ALL.CTA ;  /* 0x0000000000007992 */ /* 0x0005ec0000008000 */
[----:B--2---:R-:W2:Y:S02]  /*4220*/  FENCE.VIEW.ASYNC.S ;  /* 0x00000000000073c6 */ /* 0x004ea40000000000 */
[----:B--2---:R-:W-:Y:S01]  /*4230*/  SYNCS.ARRIVE.TRANS64.RED.A1T0 RZ, [UR34], RZ ;  /* 0x000000ffffff79a7 */ /* 0x004fe20008100422 */
[----:B-1----:R-:W-:Y:S01]  /*4240*/  LOP3.LUT P3, RZ, R6, 0x1, RZ, 0xc0, !PT ;  /* 0x0000000106ff7812 */ /* 0x002fe2000786c0ff */
[----:B------:R-:W-:-:S12]  /*4250*/  BRA.U UP3, `(.L_x_72) ;  /* 0x00000001030c7547 */ /* 0x000fd8000b800000 */
[----:B------:R-:W-:-:S04]  /*4260*/  SHF.L.U32 R5, R8, 0x1f, RZ ;  /* 0x0000001f08057819 */ /* 0x000fc800000006ff */
[----:B------:R-:W1:Y:S02]  /*4270*/  SYNCS.PHASECHK.TRANS64.TRYWAIT P0, [UR25+0x140], R5 ;  /* 0x00014005ff0075a7 */ /* 0x000e640008001119 */
[----:B-1----:R-:W-:Y:S05]  /*4280*/  @!P0 BRA `(.L_x_73) ;  /* 0x00000060001c8947 */ /* 0x002fea0003800000 */
.L_x_72:
[----:B------:R-:W-:Y:S05]  /*4290*/  BRA.U UP3, `(.L_x_74) ;  /* 0x0000000503047547 */ /* 0x000fea000b800000 */
[----:B------:R-:W-:Y:S05]  /*42a0*/  BRA.U !UP4, `(.L_x_75) ;  /* 0x000000010cf47547 */ /* 0x000fea000b800000 */
[----:B------:R-:W-:Y:S01]  /*42b0*/  ULEA UR4, UR24, UR43, 0x2 ;  /* 0x0000002b18047291 */ /* 0x000fe2000f8e10ff */
[----:B-1----:R-:W-:-:S08]  /*42c0*/  SHF.L.U32 R4, R0, 0x1f, RZ ;  /* 0x0000001f00047819 */ /* 0x002fd000000006ff */
[----:B------:R-:W5:Y:S01]  /*42d0*/  LDL R5, [UR4] ;  /* 0x00000004ff057983 */ /* 0x000f620008100800 */
[----:B------:R-:W-:Y:S02]  /*42e0*/  ULEA UR4, UR19, UR20, 0x3 ;  /* 0x0000001413047291 */ /* 0x000fe4000f8e18ff */
[----:B------:R-:W-:Y:S01]  /*42f0*/  UPLOP3.LUT UP2, UPT, UPT, UPT, UPT, 0x40, 0x4 ;  /* 0x000000000004789c */ /* 0x000fe20003f4e870 */
[----:B------:R-:W-:-:S06]  /*4300*/  UMOV UR17, UR36 ;  /* 0x0000002400117c82 */ /* 0x000fcc0008000000 */
[----:B------:R1:W2:Y:S01]  /*4310*/  SYNCS.PHASECHK.TRANS64.TRYWAIT P2, [UR4], R4 ;  /* 0x00000004ff0075a7 */ /* 0x0002a20008041104 */
[----:B------:R-:W-:-:S05]  /*4320*/  UMOV UR4, UR19 ;  /* 0x0000001300047c82 */ /* 0x000fca0008000000 */
.L_x_78:
[----:B------:R-:W-:Y:S01]  /*4330*/  ULEA UR18, UR4, UR20, 0x3 ;  /* 0x0000001404127291 */ /* 0x000fe2000f8e18ff */
[----:B--234-:R-:W-:Y:S11]  /*4340*/  @P2 BRA `(.L_x_76) ;  /* 0x00000000000c2947 */ /* 0x01cff60003800000 */
[----:B------:R-:W-:Y:S04]  /*4350*/  SHF.L.U32 R6, R0, 0x1f, RZ ;  /* 0x0000001f00067819 */ /* 0x000fe800000006ff */
[----:B------:R-:W2:Y:S02]  /*4360*/  SYNCS.PHASECHK.TRANS64.TRYWAIT P0, [UR18], R6 ;  /* 0x00000006ff0075a7 */ /* 0x000ea40008001112 */
[----:B--2---:R-:W-:Y:S05]  /*4370*/  @!P0 BRA `(.L_x_77) ;  /* 0x0000005c00f88947 */ /* 0x004fea0003800000 */
.L_x_76:
[----:B------:R-:W-:Y:S01]  /*4380*/  UISETP.NE.AND UP0, UPT, UR17, URZ, UPT ;  /* 0x000000ff1100728c */ /* 0x000fe2000bf05270 */
[----:B------:R-:W-:Y:S01]  /*4390*/  PLOP3.LUT P2, PT, PT, PT, PT, 0x80, 0x8 ;  /* 0x000000000008781c */ /* 0x000fe20003f4f070 */
[----:B------:R-:W-:Y:S02]  /*43a0*/  UIADD3 UR5, UPT, UPT, UR4, 0x1, URZ ;  /* 0x0000000104057890 */ /* 0x000fe4000fffe0ff */
[----:B------:R-:W-:Y:S02]  /*43b0*/  ULEA UR10, UR4, UR23, 0x9 ;  /* 0x00000017040a7291 */ /* 0x000fe4000f8e48ff */
[----:B------:R-:W-:Y:S01]  /*43c0*/  UISETP.NE.AND UP1, UPT, UR5, 0xd, UPT ;  /* 0x0000000d0500788c */ /* 0x000fe2000bf25270 */
[----:B------:R-:W-:Y:S01]  /*43d0*/  PLOP3.LUT P0, PT, PT, PT, UP0, 0x80, 0x8 ;  /* 0x000000000008781c */ /* 0x000fe20003f0f008 */
[----:B------:R-:W-:Y:S02]  /*43e0*/  ULEA UR14, UR4, UR22, 0x9 ;  /* 0x00000016040e7291 */ /* 0x000fe4000f8e48ff */
[----:B------:R-:W-:Y:S02]  /*43f0*/  USEL UR6, URZ, 0x1, UP1 ;  /* 0x00000001ff067887 */ /* 0x000fe40008800000 */
[----:B------:R-:W-:Y:S01]  /*4400*/  USEL UR19, UR5, URZ, UP1 ;  /* 0x000000ff05137287 */ /* 0x000fe20008800000 */
[----:B------:R-:W-:Y:S11]  /*4410*/  ELECT P1, URZ, PT ;  /* 0x0000000000ff782f */ /* 0x000ff60003820000 */
[----:B------:R-:W-:Y:S02]  /*4420*/  @!UPT UIADD3 URZ, UPT, UPT, URZ, URZ, URZ ;  /* 0x000000fffffff290 */ /* 0x000fe4000fffe0ff */
[C---:B-----5:R-:W-:Y:S01]  /*4430*/  @P1 R2UR.BROADCAST UR4, R5.reuse ;  /* 0x00000000050412ca */ /* 0x060fe200008e0000 */
[----:B------:R-:W-:Y:S01]  /*4440*/  @UP0 ULEA UR5, UR19, UR20, 0x3 ;  /* 0x0000001413050291 */ /* 0x000fe2000f8e18ff */
[----:B------:R-:W-:Y:S01]  /*4450*/  LOP3.LUT R0, R0, UR6, RZ, 0x3c, !PT ;  /* 0x0000000600007c12 */ /* 0x000fe2000f8e3cff */
[----:B------:R-:W-:Y:S02]  /*4460*/  UIADD3 UR8, UPT, UPT, UR10, 0x80, URZ ;  /* 0x000000800a087890 */ /* 0x000fe4000fffe0ff */
[----:B------:R-:W-:Y:S01]  /*4470*/  UIADD3 UR6, UPT, UPT, UR14, 0x2, URZ ;  /* 0x000000020e067890 */ /* 0x000fe2000fffe0ff */
[----:B-1----:R-:W-:Y:S01]  /*4480*/  @P0 SHF.L.U32 R4, R0, 0x1f, RZ ;  /* 0x0000001f00040819 */ /* 0x002fe200000006ff */
[----:B------:R-:W-:Y:S01]  /*4490*/  UIADD3 UR12, UPT, UPT, UR10, 0x100, URZ ;  /* 0x000001000a0c7890 */ /* 0x000fe2000fffe0ff */
[----:B------:R-:W-:Y:S02]  /*44a0*/  UMOV UR11, 0x40004040 ;  /* 0x40004040000b7882 */ /* 0x000fe40000000000 */
[----:B------:R3:W4:Y:S01]  /*44b0*/  @P0 SYNCS.PHASECHK.TRANS64.TRYWAIT P2, [UR5], R4 ;  /* 0x00000004ff0005a7 */ /* 0x0007220008041105 */
[----:B------:R-:W-:Y:S11]  /*44c0*/  ELECT P0, URZ, PT ;  /* 0x0000000000ff782f */ /* 0x000ff60003800000 */
[----:B------:R-:W-:Y:S02]  /*44d0*/  @!UPT UIADD3 URZ, UPT, UPT, URZ, URZ, URZ ;  /* 0x000000fffffff290 */ /* 0x000fe4000fffe0ff */
[C---:B------:R-:W-:Y:S02]  /*44e0*/  @P0 R2UR.BROADCAST UR16, R5.reuse ;  /* 0x00000000051002ca */ /* 0x040fe400008e0000 */
[----:B------:R-:W-:Y:S01]  /*44f0*/  ELECT P0, URZ, PT ;  /* 0x0000000000ff782f */ /* 0x000fe20003800000 */
[----:B------:R-:W-:Y:S01]  /*4500*/  UMOV UR15, 0x40004040 ;  /* 0x40004040000f7882 */ /* 0x000fe20000000000 */
[----:B------:R-:W-:Y:S01]  /*4510*/  UMOV UR9, 0x40004040 ;  /* 0x4000404000097882 */ /* 0x000fe20000000000 */
[----:B------:R1:W-:Y:S01]  /*4520*/  UTCHMMA.2CTA gdesc[UR14], gdesc[UR10], tmem[UR4], tmem[UR32], idesc[UR33], UP2 ;  /* 0x00ff200a0e0075ea */ /* 0x0003e20009200004 */
[----:B------:R-:W-:Y:S01]  /*4530*/  UPLOP3.LUT UP2, UPT, UPT, UPT, UPT, 0x80, 0x8 ;  /* 0x000000000008789c */ /* 0x000fe20003f4f070 */
[----:B------:R-:W-:Y:S01]  /*4540*/  UMOV UR7, 0x40004040 ;  /* 0x4000404000077882 */ /* 0x000fe20000000000 */
[----:B------:R-:W-:Y:S01]  /*4550*/  UMOV UR13, 0x40004040 ;  /* 0x40004040000d7882 */ /* 0x000fe20000000000 */
[----:B------:R-:W-:Y:S04]  /*4560*/  UMOV UR5, 0x40004040 ;  /* 0x4000404000057882 */ /* 0x000fe80000000000 */
[----:B------:R2:W-:Y:S01]  /*4570*/  UTCHMMA.2CTA gdesc[UR6], gdesc[UR8], tmem[UR16], tmem[UR30], idesc[UR31], UPT ;  /* 0x00ff1e08060075ea */ /* 0x0005e2000ba00010 */
[----:B-1----:R-:W-:Y:S01]  /*4580*/  UIADD3 UR4, UPT, UPT, UR14, 0x4, URZ ;  /* 0x000000040e047890 */ /* 0x002fe2000fffe0ff */
[C---:B------:R-:W-:Y:S02]  /*4590*/  @P0 R2UR.BROADCAST UR15, R5.reuse ;  /* 0x00000000050f02ca */ /* 0x040fe400008e0000 */
[----:B------:R-:W-:Y:S01]  /*45a0*/  ELECT P0, URZ, PT ;  /* 0x0000000000ff782f */ /* 0x000fe20003800000 */
[----:B------:R-:W-:Y:S02]  /*45b0*/  UIADD3 UR10, UPT, UPT, UR10, 0x180, URZ ;  /* 0x000001800a0a7890 */ /* 0x000fe4000fffe0ff */
[----:B--2---:R-:W-:Y:S10]  /*45c0*/  UIADD3 UR6, UPT, UPT, UR14, 0x6, URZ ;  /* 0x000000060e067890 */ /* 0x004ff4000fffe0ff */
[----:B------:R-:W-:Y:S01]  /*45d0*/  @P0 R2UR.BROADCAST UR9, R5 ;  /* 0x00000000050902ca */ /* 0x000fe200008e0000 */
[----:B------:R-:W-:Y:S01]  /*45e0*/  UIADD3 UR8, UPT, UPT, UR18, 0x68, URZ ;  /* 0x0000006812087890 */ /* 0x000fe2000fffe0ff */
[----:B------:R1:W-:Y:S11]  /*45f0*/  UTCHMMA.2CTA gdesc[UR4], gdesc[UR12], tmem[UR15], tmem[UR28], idesc[UR29], UPT ;  /* 0x00ff1c0c040075ea */ /* 0x0003f6000ba0000f */
[----:B------:R3:W-:Y:S01]  /*4600*/  UTCHMMA.2CTA gdesc[UR6], gdesc[UR10], tmem[UR9], tmem[UR26], idesc[UR27], UPT ;  /* 0x00ff1a0a060075ea */ /* 0x0007e2000ba00009 */
[----:B------:R3:W-:Y:S01]  /*4610*/  UTCBAR.2CTA.MULTICAST [UR8], URZ, UR21 ;  /* 0x000000ff080073e9 */ /* 0x0007e20008200815 */
[----:B-1----:R-:W-:Y:S02]  /*4620*/  UIADD3 UR4, UPT, UPT, UR17, 0x1, URZ ;  /* 0x0000000111047890 */ /* 0x002fe4000fffe0ff */
[----:B------:R-:W-:Y:S02]  /*4630*/  UIADD3 UR5, UPT, UPT, UR17, -0x1, URZ ;  /* 0xffffffff11057890 */ /* 0x000fe4000fffe0ff */
[----:B------:R-:W-:Y:S03]  /*4640*/  UISETP.GT.U32.AND UP0, UPT, UR4, 0x1, UPT ;  /* 0x000000010400788c */ /* 0x000fe6000bf04070 */
[----:B------:R-:W-:Y:S02]  /*4650*/  UMOV UR4, UR19 ;  /* 0x0000001300047c82 */ /* 0x000fe40008000000 */
[----:B------:R-:W-:Y:S04]  /*4660*/  UMOV UR17, UR5 ;  /* 0x0000000500117c82 */ /* 0x000fe80008000000 */
[----:B------:R-:W-:Y:S05]  /*4670*/  BRA.U UP0, `(.L_x_78) ;  /* 0xfffffffd002c7547 */ /* 0x000fea000b83ffff */
.L_x_75:
[----:B------:R-:W-:-:S09]  /*4680*/  UIADD3 UR4, UPT, UPT, UR25, 0x130, URZ ;  /* 0x0000013019047890 */ /* 0x000fd2000fffe0ff */
[----:B------:R2:W-:Y:S01]  /*4690*/  UTCBAR.2CTA.MULTICAST [UR4], URZ, UR35 ;  /* 0x000000ff040073e9 */ /* 0x0005e20008200823 */
[----:B------:R-:W-:Y:S02]  /*46a0*/  NOP ;  /* 0x0000000000007918 */ /* 0x000fe40000000000 */
.L_x_74:
[----:B--2---:R-:W-:Y:S01]  /*46b0*/  UIADD3 UR4, UPT, UPT, UR24, 0x1, URZ ;  /* 0x0000000118047890 */ /* 0x004fe2000fffe0ff */
[----:B------:R-:W-:-:S03]  /*46c0*/  LOP3.LUT R2, R2, 0x1, RZ, 0x3c, !PT ;  /* 0x0000000102027812 */ /* 0x000fc600078e3cff */
[----:B------:R-:W-:-:S04]  /*46d0*/  UISETP.NE.AND UP0, UPT, UR4, 0x2, UPT ;  /* 0x000000020400788c */ /* 0x000fc8000bf05270 */
[----:B------:R-:W-:Y:S02]  /*46e0*/  USEL UR5, URZ, 0x1, UP0 ;  /* 0x00000001ff057887 */ /* 0x000fe40008000000 */
[----:B------:R-:W-:-:S04]  /*46f0*/  USEL UR24, UR4, URZ, UP0 ;  /* 0x000000ff04187287 */ /* 0x000fc80008000000 */
[----:B------:R-:W-:Y:S01]  /*4700*/  LOP3.LUT R8, R8, UR5, RZ, 0x3c, !PT ;  /* 0x0000000508087c12 */ /* 0x000fe2000f8e3cff */
[----:B------:R-:W-:Y:S07]  /*4710*/  @P3 BRA `(.L_x_79) ;  /* 0xfffffff800983947 */ /* 0x000fee000383ffff */
[----:B---3--:R-:W2:Y:S01]  /*4720*/  S2UR UR8, SR_CgaCtaId ;  /* 0x00000000000879c3 */ /* 0x008ea20000008800 */
[----:B------:R-:W-:Y:S01]  /*4730*/  ELECT P0, URZ, PT ;  /* 0x0000000000ff782f */ /* 0x000fe20003800000 */
[----:B------:R-:W-:Y:S01]  /*4740*/  HFMA2 R0, -RZ, RZ, 0, 5.9604644775390625e-08 ;  /* 0x00000001ff007431 */ /* 0x000fe200000001ff */
[----:B------:R-:W-:-:S05]  /*4750*/  UMOV UR4, 0x40 ;  /* 0x0000004000047882 */ /* 0x000fca0000000000 */
[----:B------:R-:W-:Y:S01]  /*4760*/  UVIRTCOUNT.DEALLOC.SMPOOL 0x80 ;  /* 0x000000800000784c */ /* 0x000fe20000000000 */
[----:B------:R-:W-:Y:S02]  /*4770*/  UISETP.NE.AND UP0, UPT, UR38, URZ, UPT ;  /* 0x000000ff2600728c */ /* 0x000fe4000bf05270 */
[----:B--2---:R-:W-:-:S09]  /*4780*/  ULEA UR8, UR8, UR4, 0x18 ;  /* 0x0000000408087291 */ /* 0x004fd2000f8ec0ff */
[----:B------:R2:W-:Y:S01]  /*4790*/  @P0 STS.U8 [UR8+0x1c], R0 ;  /* 0x00001c00ff000988 */ /* 0x0005e20008000008 */
[----:B------:R-:W-:Y:S05]  /*47a0*/  BRA.U UP0, `(.L_x_80) ;  /* 0x0000000100587547 */ /* 0x000fea000b800000 */
[----:B------:R-:W-:Y:S01]  /*47b0*/  UIADD3 UR5, UPT, UPT, UR20, 0x140, URZ ;  /* 0x0000014014057890 */ /* 0x000fe2000fffe0ff */
[----:B------:R-:W-:-:S03]  /*47c0*/  SHF.L.U32 R2, R8, 0x1f, RZ ;  /* 0x0000001f08027819 */ /* 0x000fc600000006ff */
[----:B------:R-:W-:-:S09]  /*47d0*/  ULEA UR4, UR24, UR5, 0x3 ;  /* 0x0000000518047291 */ /* 0x000fd2000f8e18ff */
[----:B------:R-:W3:Y:S02]  /*47e0*/  SYNCS.PHASECHK.TRANS64.TRYWAIT P0, [UR4], R2 ;  /* 0x00000002ff0075a7 */ /* 0x000ee40008001104 */
[----:B---3--:R-:W-:Y:S05]  /*47f0*/  @!P0 BRA `(.L_x_81) ;  /* 0x0000005800f08947 */ /* 0x008fea0003800000 */
.L_x_192:
[----:B------:R-:W-:-:S04]  /*4800*/  UIADD3 UR4, UPT, UPT, UR24, 0x1, URZ ;  /* 0x0000000118047890 */ /* 0x000fc8000fffe0ff */
[----:B------:R-:W-:-:S04]  /*4810*/  UISETP.NE.AND UP1, UPT, UR4, 0x2, UPT ;  /* 0x000000020400788c */ /* 0x000fc8000bf25270 */
[----:B------:R-:W-:Y:S02]  /*4820*/  USEL UR6, URZ, 0x1, UP1 ;  /* 0x00000001ff067887 */ /* 0x000fe40008800000 */
[----:B------:R-:W-:-:S04]  /*4830*/  USEL UR4, UR4, URZ, UP1 ;  /* 0x000000ff04047287 */ /* 0x000fc80008800000 */
[----:B------:R-:W-:Y:S01]  /*4840*/  ULEA UR4, UR4, UR5, 0x3 ;  /* 0x0000000504047291 */ /* 0x000fe2000f8e18ff */
[----:B--2---:R-:W-:-:S04]  /*4850*/  LOP3.LUT R2, R8, UR6, RZ, 0x3c, !PT ;  /* 0x0000000608027c12 */ /* 0x004fc8000f8e3cff */
[----:B------:R-:W-:Y:S01]  /*4860*/  SHF.L.U32 R2, R2, 0x1f, RZ ;  /* 0x0000001f02027819 */ /* 0x000fe200000006ff */
[----:B------:R-:W-:-:S04]  /*4870*/  IMAD.U32 R0, RZ, RZ, UR4 ;  /* 0x00000004ff007e24 */ /* 0x000fc8000f8e00ff */
[----:B------:R2:W3:Y:S03]  /*4880*/  SYNCS.PHASECHK.TRANS64.TRYWAIT P0, [R0+URZ], R2 ;  /* 0x00000002000075a7 */ /* 0x0004e600080011ff */
[----:B---3--:R-:W-:Y:S05]  /*4890*/  @!P0 NANOSLEEP.SYNCS 0x989680 ;  /* 0x009896800000895d */ /* 0x008fea0003900000 */
[----:B------:R-:W3:Y:S02]  /*48a0*/  @!P0 SYNCS.PHASECHK.TRANS64 P0, [R0+URZ], R2 ;  /* 0x00000002000085a7 */ /* 0x000ee400080010ff */
[----:B---3--:R-:W-:Y:S05]  /*48b0*/  @P0 BRA `(.L_x_82) ;  /* 0x0000000000200947 */ /* 0x008fea0003800000 */
.L_x_83:
[----:B---3--:R3:W1:Y:S02]  /*48c0*/  SYNCS.PHASECHK.TRANS64.TRYWAIT P0, [R0+URZ], R2 ;  /* 0x00000002000075a7 */ /* 0x00866400080011ff */
[----:B-1----:R-:W-:Y:S05]  /*48d0*/  @!P0 NANOSLEEP.SYNCS 0x989680 ;  /* 0x009896800000895d */ /* 0x002fea0003900000 */
[----:B------:R-:W1:Y:S02]  /*48e0*/  @!P0 SYNCS.PHASECHK.TRANS64 P0, [R0+URZ], R2 ;  /* 0x00000002000085a7 */ /* 0x000e6400080010ff */
[----:B-1----:R-:W-:Y:S05]  /*48f0*/  @!P0 BRA `(.L_x_83) ;  /* 0xfffffffc00f08947 */ /* 0x002fea000383ffff */
[----:B------:R-:W-:Y:S05]  /*4900*/  BRA `(.L_x_82) ;  /* 0x00000000000c7947 */ /* 0x000fea0003800000 */
.L_x_80:
[----:B------:R-:W-:-:S04]  /*4910*/  UIADD3 UR4, UPT, UPT, UR20, 0x150, URZ ;  /* 0x0000015014047890 */ /* 0x000fc8000fffe0ff */
[----:B------:R-:W-:-:S09]  /*4920*/  UPRMT UR4, UR37, 0x654, UR4 ;  /* 0x0000065425047896 */ /* 0x000fd20008000004 */
[----:B------:R-:W-:Y:S03]  /*4930*/  SYNCS.ARRIVE.TRANS64.RED.A1T0 RZ, [UR4], RZ ;  /* 0x000000ffffff79a7 */ /* 0x000fe60008100404 */
.L_x_82:
[----:B--23--:R-:W-:Y:S01]  /*4940*/  SHF.L.U32 R2, RZ, 0x1f, RZ ;  /* 0x0000001fff027819 */ /* 0x00cfe200000006ff */
[----:B------:R-:W-:Y:S01]  /*4950*/  UIADD3 UR4, UPT, UPT, UR20, 0x150, URZ ;  /* 0x0000015014047890 */ /* 0x000fe2000fffe0ff */
[----:B------:R-:W-:Y:S02]  /*4960*/  PLOP3.LUT P0, PT, PT, PT, UP0, 0x80, 0x8 ;  /* 0x000000000008781c */ /* 0x000fe40003f0f008 */
[----:B------:R-:W2:Y:S02]  /*4970*/  SYNCS.PHASECHK.TRANS64.TRYWAIT P1, [UR20+0x150], R2 ;  /* 0x00015002ff0075a7 */ /* 0x000ea40008021114 */
[----:B--2---:R-:W-:Y:S09]  /*4980*/  @!P1 BRA `(.L_x_84) ;  /* 0x0000005800a49947 */ /* 0x004ff20003800000 */
.L_x_194:
[----:B------:R-:W-:Y:S01]  /*4990*/  @!UP0 UPRMT UR4, UR37, 0x654, UR4 ;  /* 0x0000065425048896 */ /* 0x000fe20008000004 */
[----:B------:R-:W-:Y:S01]  /*49a0*/  LOP3.LUT R3, R3, 0xffff, RZ, 0xc0, !PT ;  /* 0x0000ffff03037812 */ /* 0x000fe200078ec0ff */
[----:B--2---:R-:W-:-:S03]  /*49b0*/  IMAD.MOV.U32 R2, RZ, RZ, 0xffff ;  /* 0x0000ffffff027424 */ /* 0x004fc600078e00ff */
[----:B------:R-:W-:-:S04]  /*49c0*/  SHF.R.U32.HI R3, RZ, 0x5, R3 ;  /* 0x00000005ff037819 */ /* 0x000fc80000011603 */
[----:B------:R-:W-:Y:S01]  /*49d0*/  @!P0 SYNCS.ARRIVE.TRANS64.RED.A1T0 RZ, [UR4], RZ ;  /* 0x000000ffffff89a7 */ /* 0x000fe20008100404 */
[----:B------:R-:W-:Y:S01]  /*49e0*/  NOP ;  /* 0x0000000000007918 */ /* 0x000fe20000000000 */
[----:B------:R-:W2:Y:S01]  /*49f0*/  LDS R0, [UR8+0x14] ;  /* 0x00001408ff007984 */ /* 0x000ea20008000800 */
[----:B------:R-:W-:-:S04]  /*4a00*/  SHF.L.U32 R2, R2, R3, RZ ;  /* 0x0000000302027219 */ /* 0x000fc800000006ff */
[----:B--2---:R-:W-:-:S04]  /*4a10*/  LOP3.LUT R0, R0, R2, RZ, 0xc0, !PT ;  /* 0x0000000200007212 */ /* 0x004fc800078ec0ff */
[----:B------:R-:W-:Y:S01]  /*4a20*/  ISETP.NE.AND P0, PT, R0, R2, PT ;  /* 0x000000020000720c */ /* 0x000fe20003f05270 */
[----:B------:R-:W-:-:S05]  /*4a30*/  IMAD.MOV.U32 R0, RZ, RZ, 0x1 ;  /* 0x00000001ff007424 */ /* 0x000fca00078e00ff */
[----:B------:R-:W-:-:S07]  /*4a40*/  SHF.L.U32 R0, R0, R3, RZ ;  /* 0x0000000300007219 */ /* 0x000fce00000006ff */
[----:B------:R-:W-:Y:S05]  /*4a50*/  @P0 BRA `(.L_x_85) ;  /* 0x00000000005c0947 */ /* 0x000fea0003800000 */
[----:B------:R-:W2:Y:S02]  /*4a60*/  LDS R3, [UR8+0x18] ;  /* 0x00001808ff037984 */ /* 0x000ea40008000800 */
[----:B--2---:R-:W-:-:S04]  /*4a70*/  LOP3.LUT R3, R3, R0, RZ, 0xc0, !PT ;  /* 0x0000000003037212 */ /* 0x004fc800078ec0ff */
[----:B------:R-:W-:-:S13]  /*4a80*/  ISETP.NE.AND P0, PT, R3, R0, PT ;  /* 0x000000000300720c */ /* 0x000fda0003f05270 */
[----:B------:R-:W-:Y:S05]  /*4a90*/  @P0 BRA `(.L_x_86) ;  /* 0x0000000000400947 */ /* 0x000fea0003800000 */
[----:B------:R-:W-:Y:S01]  /*4aa0*/  R2UR UR4, R2 ;  /* 0x00000000020472ca */ /* 0x000fe200000e0000 */
[----:B------:R-:W2:Y:S01]  /*4ab0*/  S2R R3, SR_LANEID ;  /* 0x0000000000037919 */ /* 0x000ea20000000000 */
[----:B------:R-:W-:-:S04]  /*4ac0*/  LOP3.LUT R0, RZ, R0, RZ, 0x33, !PT ;  /* 0x00000000ff007212 */ /* 0x000fc800078e33ff */
[----:B------:R-:W3:Y:S07]  /*4ad0*/  REDUX UR6, R0 ;  /* 0x00000000000673c4 */ /* 0x000eee0000000000 */
[----:B------:R-:W-:-:S03]  /*4ae0*/  ULOP3.LUT UR5, URZ, UR4, URZ, 0x33, !UPT ;  /* 0x00000004ff057292 */ /* 0x000fc6000f8e33ff */
[----:B------:R-:W-:Y:S02]  /*4af0*/  VOTEU.ANY UR4, UPT, PT ;  /* 0x0000000000047886 */ /* 0x000fe400038e0100 */
[----:B------:R-:W-:Y:S01]  /*4b00*/  UFLO.U32 UR4, UR4 ;  /* 0x00000004000472bd */ /* 0x000fe200080e0000 */
[----:B------:R-:W-:-:S04]  /*4b10*/  IMAD.U32 R2, RZ, RZ, UR5 ;  /* 0x00000005ff027e24 */ /* 0x000fc8000f8e00ff */
[----:B------:R-:W1:Y:S02]  /*4b20*/  REDUX UR7, R2 ;  /* 0x00000000020773c4 */ /* 0x000e640000000000 */
[----:B------:R1:W-:Y:S01]  /*4b30*/  UTCATOMSWS.AND URZ, UR5 ;  /* 0x0000000500ff79e3 */ /* 0x0003e20008000000 */
[----:B---3--:R-:W-:Y:S01]  /*4b40*/  IMAD.U32 R0, RZ, RZ, UR6 ;  /* 0x00000006ff007e24 */ /* 0x008fe2000f8e00ff */
[----:B--2---:R-:W-:Y:S01]  /*4b50*/  ISETP.EQ.U32.AND P0, PT, R3, UR4, PT ;  /* 0x0000000403007c0c */ /* 0x004fe2000bf02070 */
[----:B-1----:R-:W-:-:S12]  /*4b60*/  IMAD.U32 R2, RZ, RZ, UR7 ;  /* 0x00000007ff027e24 */ /* 0x002fd8000f8e00ff */
[----:B------:R1:W-:Y:S04]  /*4b70*/  @P0 ATOMS.AND RZ, [UR8+0x14], R2 ;  /* 0x00001402ffff098c */ /* 0x0003e8000a800008 */
[----:B------:R1:W-:Y:S01]  /*4b80*/  @P0 ATOMS.AND RZ, [UR8+0x18], R0 ;  /* 0x00001800ffff098c */ /* 0x0003e2000a800008 */
[----:B------:R-:W-:Y:S05]  /*4b90*/  BRA `(.L_x_87) ;  /* 0x0000000000147947 */ /* 0x000fea0003800000 */
.L_x_86:
[----:B------:R-:W-:Y:S02]  /*4ba0*/  MOV R2, 0x4bc0 ;  /* 0x00004bc000027802 */ /* 0x000fe40000000f00 */
[----:B-1--45:R-:W-:Y:S05]  /*4bb0*/  CALL.REL.NOINC `($__internal_0_$__cuda_sm10x_tcgen05_guardrail_trap_col_being_dealloced_not_returned_by_alloc) ;  /* 0x0000005c00887944 */ /* 0x032fea0003c00000 */
[----:B------:R-:W-:Y:S05]  /*4bc0*/  BRA `(.L_x_87) ;  /* 0x0000000000087947 */ /* 0x000fea0003800000 */
.L_x_85:
[----:B------:R-:W-:Y:S02]  /*4bd0*/  MOV R2, 0x4bf0 ;  /* 0x00004bf000027802 */ /* 0x000fe40000000f00 */
[----:B-1--45:R-:W-:Y:S05]  /*4be0*/  CALL.REL.NOINC `($__internal_2_$__cuda_sm10x_tcgen05_guardrail_trap_unallocated_columns_being_dealloced) ;  /* 0x0000005c00947944 */ /* 0x032fea0003c00000 */
.L_x_87:
[----:B------:R-:W-:Y:S01]  /*4bf0*/  NOP ;  /* 0x0000000000007918 */ /* 0x000fe20000000000 */
[----:B------:R-:W-:Y:S05]  /*4c00*/  EXIT ;  /* 0x000000000000794d */ /* 0x000fea0003800000 */
.L_x_59:
[----:B------:R-:W-:-:S09]  /*4c10*/  UISETP.NE.OR UP0, UPT, UR18, 0x3, !UP3 ;  /* 0x000000031200788c */ /* 0x000fd2000df05670 */
[----:B------:R-:W-:Y:S05]  /*4c20*/  BRA.U UP0, `(.L_x_88) ;  /* 0x0000001500607547 */ /* 0x000fea000b800000 */
[----:B------:R-:W2:Y:S01]  /*4c30*/  LDCU.64 UR4, c[0x0][0x988] ;  /* 0x00013100ff0477ac */ /* 0x000ea20008000a00 */
[----:B------:R-:W3:Y:S01]  /*4c40*/  S2UR UR10, SR_CgaCtaId ;  /* 0x00000000000a79c3 */ /* 0x000ee20000008800 */
[----:B------:R-:W-:Y:S01]  /*4c50*/  HFMA2 R10, -RZ, RZ, 0, 5.9604644775390625e-08 ;  /* 0x00000001ff0a7431 */ /* 0x000fe200000001ff */
[----:B------:R-:W-:Y:S01]  /*4c60*/  MOV R9, RZ ;  /* 0x000000ff00097202 */ /* 0x000fe20000000f00 */
[----:B------:R-:W4:Y:S01]  /*4c70*/  LDCU UR49, c[0x0][0x370] ;  /* 0x00006e00ff3177ac */ /* 0x000f220008000800 */
[----:B------:R-:W-:Y:S01]  /*4c80*/  HFMA2 R3, -RZ, RZ, 0, 0.00048828125 ;  /* 0x00001000ff037431 */ /* 0x000fe200000001ff */
[----:B------:R-:W4:Y:S03]  /*4c90*/  LDCU.128 UR52, c[0x0][0xc10] ;  /* 0x00018200ff3477ac */ /* 0x000f260008000c00 */
[----:B------:R-:W1:Y:S01]  /*4ca0*/  LDC.64 R12, c[0x0][0x348] ;  /* 0x0000d200ff0c7b82 */ /* 0x000e620000000a00 */
[----:B------:R-:W3:Y:S01]  /*4cb0*/  LDCU UR44, c[0x0][0x374] ;  /* 0x00006e80ff2c77ac */ /* 0x000ee20008000800 */
[----:B------:R-:W3:Y:S01]  /*4cc0*/  LDCU.64 UR46, c[0x0][0x990] ;  /* 0x00013200ff2e77ac */ /* 0x000ee20008000a00 */
[----:B------:R-:W3:Y:S01]  /*4cd0*/  LDCU UR31, c[0x0][0xc0c] ;  /* 0x00018180ff1f77ac */ /* 0x000ee20008000800 */
[----:B--2---:R-:W-:Y:S01]  /*4ce0*/  UISETP.NE.U32.AND UP0, UPT, UR4, URZ, UPT ;  /* 0x000000ff0400728c */ /* 0x004fe2000bf05070 */
[----:B------:R-:W2:Y:S01]  /*4cf0*/  LDCU.128 UR56, c[0x0][0xa80] ;  /* 0x00015000ff3877ac */ /* 0x000ea20008000c00 */
[----:B------:R-:W2:Y:S01]  /*4d00*/  LDCU UR70, c[0x0][0xc20] ;  /* 0x00018400ff4677ac */ /* 0x000ea20008000800 */
[----:B------:R-:W1:Y:S01]  /*4d10*/  LDCU UR4, c[0x0][0xc30] ;  /* 0x00018600ff0477ac */ /* 0x000e620008000800 */
[----:B------:R-:W1:Y:S01]  /*4d20*/  LDCU.128 UR60, c[0x0][0xa90] ;  /* 0x00015200ff3c77ac */ /* 0x000e620008000c00 */
[----:B------:R-:W-:Y:S01]  /*4d30*/  UMOV UR42, 0x400 ;  /* 0x00000400002a7882 */ /* 0x000fe20000000000 */
[----:B----4-:R-:W-:-:S02]  /*4d40*/  UIMAD.WIDE.U32 UR6, UR49, UR52, URZ ;  /* 0x00000034310672a5 */ /* 0x010fc4000f8e00ff */
[----:B---3--:R-:W-:Y:S02]  /*4d50*/  UIMAD.WIDE.U32 UR8, UR44, UR55, URZ ;  /* 0x000000372c0872a5 */ /* 0x008fe4000f8e00ff */
[----:B------:R-:W-:Y:S02]  /*4d60*/  UISETP.NE.AND.EX UP6, UPT, UR5, URZ, UPT, UP0 ;  /* 0x000000ff0500728c */ /* 0x000fe4000bfc5300 */
[----:B------:R-:W-:Y:S02]  /*4d70*/  ULEA UR42, UR10, UR42, 0x18 ;  /* 0x0000002a0a2a7291 */ /* 0x000fe4000f8ec0ff */
[----:B------:R-:W-:Y:S02]  /*4d80*/  UISETP.NE.AND UP0, UPT, UR39, 0x1, UPT ;  /* 0x000000012700788c */ /* 0x000fe4000bf05270 */
[----:B------:R-:W-:Y:S02]  /*4d90*/  UISETP.NE.U32.AND UP0, UPT, UR46, URZ, UPT ;  /* 0x000000ff2e00728c */ /* 0x000fe4000bf05070 */
[----:B------:R-:W-:-:S02]  /*4da0*/  UIADD3 UR51, UPT, UPT, UR42, 0xe8, URZ ;  /* 0x000000e82a337890 */ /* 0x000fc4000fffe0ff */
[----:B------:R-:W-:Y:S02]  /*4db0*/  UIADD3 UR50, UPT, UPT, UR42, 0x128, URZ ;  /* 0x000001282a327890 */ /* 0x000fe4000fffe0ff */
[----:B------:R-:W-:Y:S02]  /*4dc0*/  UIADD3 UR43, UPT, UPT, UR42, 0xd0, URZ ;  /* 0x000000d02a2b7890 */ /* 0x000fe4000fffe0ff */
[----:B------:R-:W-:Y:S02]  /*4dd0*/  UIADD3 UR33, UPT, UPT, UR42, 0xd8, URZ ;  /* 0x000000d82a217890 */ /* 0x000fe4000fffe0ff */
[----:B------:R-:W-:Y:S02]  /*4de0*/  UIADD3 UR25, UPT, UPT, UR42, 0xe0, URZ ;  /* 0x000000e02a197890 */ /* 0x000fe4000fffe0ff */
[----:B------:R-:W-:Y:S02]  /*4df0*/  UISETP.GE.AND UP3, UPT, UR39, 0x1, UPT ;  /* 0x000000012700788c */ /* 0x000fe4000bf66270 */
[----:B------:R-:W-:-:S02]  /*4e00*/  UISETP.NE.AND UP3, UPT, UR31, 0x1, UPT ;  /* 0x000000011f00788c */ /* 0x000fc4000bf65270 */
[----:B------:R-:W-:Y:S01]  /*4e10*/  UISETP.NE.AND.EX UP5, UPT, UR47, URZ, UPT, UP0 ;  /* 0x000000ff2f00728c */ /* 0x000fe2000bfa5300 */
[----:B------:R-:W-:Y:S01]  /*4e20*/  UMOV UR68, UR7 ;  /* 0x0000000700447c82 */ /* 0x000fe20008000000 */
[----:B------:R-:W-:Y:S01]  /*4e30*/  UMOV UR67, UR9 ;  /* 0x0000000900437c82 */ /* 0x000fe20008000000 */
[----:B------:R-:W-:Y:S02]  /*4e40*/  UISETP.NE.AND UP3, UPT, UR54, 0x1, UPT ;  /* 0x000000013600788c */ /* 0x000fe4000bf65270 */
[----:B--2---:R-:W-:Y:S01]  /*4e50*/  UISETP.NE.AND UP0, UPT, UR56, 0x1, UPT ;  /* 0x000000013800788c */ /* 0x004fe2000bf05270 */
[----:B------:R-:W2:Y:S01]  /*4e60*/  LDCU UR71, c[0x0][0xaa0] ;  /* 0x00015400ff4777ac */ /* 0x000ea20008000800 */
[----:B------:R-:W-:Y:S01]  /*4e70*/  UPLOP3.LUT UP2, UPT, UPT, UPT, UPT, 0x40, 0x4 ;  /* 0x000000000004789c */ /* 0x000fe20003f4e870 */
[----:B------:R-:W3:Y:S01]  /*4e80*/  LDCU.64 UR40, c[0x0][0xc28] ;  /* 0x00018500ff2877ac */ /* 0x000ee20008000a00 */
[----:B------:R-:W-:Y:S02]  /*4e90*/  UPRMT UR51, UR10, 0x654, UR51 ;  /* 0x000006540a337896 */ /* 0x000fe40008000033 */
[----:B------:R-:W-:-:S02]  /*4ea0*/  UPRMT UR50, URZ, 0x654, UR50 ;  /* 0x00000654ff327896 */ /* 0x000fc40008000032 */
[----:B------:R-:W-:Y:S02]  /*4eb0*/  UPRMT UR66, UR10, 0x654, UR43 ;  /* 0x000006540a427896 */ /* 0x000fe4000800002b */
[----:B------:R-:W-:Y:S02]  /*4ec0*/  UPRMT UR65, UR10, 0x654, UR33 ;  /* 0x000006540a417896 */ /* 0x000fe40008000021 */
[----:B------:R-:W-:Y:S02]  /*4ed0*/  UPRMT UR64, UR10, 0x654, UR25 ;  /* 0x000006540a407896 */ /* 0x000fe40008000019 */
[----:B------:R-:W-:Y:S02]  /*4ee0*/  USHF.R.U32.HI UR68, URZ, UR53, UR68 ;  /* 0x00000035ff447299 */ /* 0x000fe40008011644 */
[----:B------:R-:W-:Y:S02]  /*4ef0*/  USHF.R.U32.HI UR67, URZ, UR70, UR67 ;  /* 0x00000046ff437299 */ /* 0x000fe40008011643 */
[----:B-1----:R-:W-:-:S02]  /*4f00*/  UISETP.NE.AND UP4, UPT, UR4, 0x1, UPT ;  /* 0x000000010400788c */ /* 0x002fc4000bf85270 */
[----:B------:R-:W-:Y:S02]  /*4f10*/  UISETP.NE.AND UP3, UPT, UR59, 0x1, UPT ;  /* 0x000000013b00788c */ /* 0x000fe4000bf65270 */
[----:B--23--:R-:W-:-:S11]  /*4f20*/  UISETP.NE.AND UP0, UPT, UR62, 0x1, UPT ;  /* 0x000000013e00788c */ /* 0x00cfd6000bf05270 */
.L_x_99:
[----:B------:R-:W-:Y:S04]  /*4f30*/  SHF.L.U32 R2, R9, 0x1f, RZ ;  /* 0x0000001f09027819 */ /* 0x000fe800000006ff */
[----:B------:R-:W1:Y:S02]  /*4f40*/  SYNCS.PHASECHK.TRANS64.TRYWAIT P0, [UR42+0x120], R2 ;  /* 0x00012002ff0075a7 */ /* 0x000e64000800112a */
[----:B-12---:R-:W-:Y:S05]  /*4f50*/  @!P0 BRA `(.L_x_89) ;  /* 0x0000005400488947 */ /* 0x006fea0003800000 */
.L_x_196:
[----:B------:R-:W2:Y:S01]  /*4f60*/  LDS.128 R4, [UR42+0x160] ;  /* 0x0001602aff047984 */ /* 0x000ea20008000c00 */
[----:B------:R-:W-:Y:S01]  /*4f70*/  UISETP.GE.AND UP0, UPT, UR39, 0x1, UPT ;  /* 0x000000012700788c */ /* 0x000fe2000bf06270 */
[----:B------:R-:W-:Y:S01]  /*4f80*/  @!PT LDS RZ, [RZ] ;  /* 0x00000000fffff984 */ /* 0x000fe20000000800 */
[----:B------:R-:W-:Y:S01]  /*4f90*/  @!PT LDS RZ, [RZ] ;  /* 0x00000000fffff984 */ /* 0x000fe20000000800 */
[----:B------:R-:W-:Y:S01]  /*4fa0*/  @!PT LDS RZ, [RZ] ;  /* 0x00000000fffff984 */ /* 0x000fe20000000800 */
[----:B------:R-:W-:Y:S01]  /*4fb0*/  @!PT LDS RZ, [RZ] ;  /* 0x00000000fffff984 */ /* 0x000fe20000000800 */
[----:B------:R3:W-:Y:S06]  /*4fc0*/  MEMBAR.ALL.CTA ;  /* 0x0000000000007992 */ /* 0x0007ec0000008000 */
[----:B---3--:R-:W3:Y:S02]  /*4fd0*/  FENCE.VIEW.ASYNC.S ;  /* 0x00000000000073c6 */ /* 0x008ee40000000000 */
[----:B---3--:R-:W-:Y:S01]  /*4fe0*/  SYNCS.ARRIVE.TRANS64.RED.A1T0 RZ, [UR50], RZ ;  /* 0x000000ffffff79a7 */ /* 0x008fe20008100432 */
[----:B--2---:R-:W-:Y:S11]  /*4ff0*/  LOP3.LUT P0, RZ, R6, 0x1, RZ, 0xc0, !PT ;  /* 0x0000000106ff7812 */ /* 0x004ff6000780c0ff */
[----:B------:R-:W-:Y:S02]  /*5000*/  @!UPT UIADD3 URZ, UPT, UPT, URZ, URZ, URZ ;  /* 0x000000fffffff290 */ /* 0x000fe4000fffe0ff */
[----:B------:R-:W-:Y:S01]  /*5010*/  VOTEU.ANY UP3, P0 ;  /* 0x0000000000ff7886 */ /* 0x000fe20000060100 */
[----:B------:R-:W-:Y:S11]  /*5020*/  PLOP3.LUT P0, PT, PT, PT, UP3, 0x80, 0x8 ;  /* 0x000000000008781c */ /* 0x000ff60003f0f038 */
[----:B------:R-:W-:Y:S02]  /*5030*/  @!UPT UIADD3 URZ, UPT, UPT, URZ, URZ, URZ ;  /* 0x000000fffffff290 */ /* 0x000fe4000fffe0ff */
[----:B-1----:R-:W-:Y:S02]  /*5040*/  @P0 MOV R2, R4 ;  /* 0x0000000400020202 */ /* 0x002fe40000000f00 */
[----:B------:R-:W-:Y:S02]  /*5050*/  @P0 LOP3.LUT R0, R5, 0xffff, RZ, 0xc0, !PT ;  /* 0x0000ffff05000812 */ /* 0x000fe400078ec0ff */
[----:B------:R-:W-:Y:S02]  /*5060*/  @P0 R2UR UR5, R2 ;  /* 0x00000000020502ca */ /* 0x000fe400000e0000 */
[----:B------:R-:W-:Y:S11]  /*5070*/  @P0 R2UR UR4, R0 ;  /* 0x00000000000402ca */ /* 0x000ff600000e0000 */
[----:B------:R-:W-:Y:S02]  /*5080*/  @UP3 UMOV UR23, UR5 ;  /* 0x0000000500173c82 */ /* 0x000fe40008000000 */
[----:B------:R-:W-:Y:S01]  /*5090*/  @UP3 UMOV UR15, UR4 ;  /* 0x00000004000f3c82 */ /* 0x000fe20008000000 */
[----:B------:R-:W-:Y:S05]  /*50a0*/  BRA.U !UP0, `(.L_x_90) ;  /* 0x0000000108c07547 */ /* 0x000fea000b800000 */
[----:B------:R-:W-:Y:S02]  /*50b0*/  UIMAD.WIDE.U32 UR8, UR15, UR55, URZ ;  /* 0x000000370f0872a5 */ /* 0x000fe4000f8e00ff */
[----:B------:R-:W-:Y:S02]  /*50c0*/  UP2UR UR14, UPR, URZ, 0x4 ;  /* 0x00000004ff0e7883 */ /* 0x000fe40008000000 */
[----:B------:R-:W-:Y:S02]  /*50d0*/  UISETP.NE.AND UP2, UPT, UR54, 0x1, UPT ;  /* 0x000000013600788c */ /* 0x000fe4000bf45270 */
[----:B------:R-:W-:Y:S02]  /*50e0*/  UIMAD.WIDE.U32 UR10, UR23, UR52, URZ ;  /* 0x00000034170a72a5 */ /* 0x000fe4000f8e00ff */
[----:B------:R-:W-:Y:S02]  /*50f0*/  USEL UR4, UR44, UR67, !UP2 ;  /* 0x000000432c047287 */ /* 0x000fe4000d000000 */
[----:B------:R-:W-:Y:S02]  /*5100*/  UISETP.NE.AND UP0, UPT, UR31, 0x1, UPT ;  /* 0x000000011f00788c */ /* 0x000fe4000bf05270 */
[----:B------:R-:W-:Y:S02]  /*5110*/  UP2UR UR18, UPR, URZ, 0x2 ;  /* 0x00000002ff127883 */ /* 0x000fe40008000000 */
[----:B------:R-:W-:Y:S02]  /*5120*/  UISETP.NE.AND UP1, UPT, UR39, 0x1, UPT ;  /* 0x000000012700788c */ /* 0x000fe4000bf25270 */
[----:B------:R-:W-:Y:S02]  /*5130*/  UIMAD.WIDE.U32 UR12, UR4, UR40, URZ ;  /* 0x00000028040c72a5 */ /* 0x000fe4000f8e00ff */
[----:B------:R-:W-:Y:S01]  /*5140*/  USEL UR7, UR49, UR68, !UP0 ;  /* 0x0000004431077287 */ /* 0x000fe2000c000000 */
[----:B------:R-:W-:Y:S02]  /*5150*/  UMOV UR5, UR9 ;  /* 0x0000000900057c82 */ /* 0x000fe40008000000 */
[----:B------:R-:W-:Y:S02]  /*5160*/  USHF.R.U32.HI UR6, URZ, UR70, UR5 ;  /* 0x00000046ff067299 */ /* 0x000fe40008011605 */
[----:B------:R-:W-:Y:S02]  /*5170*/  UIMAD.WIDE.U32 UR16, UR7, UR40, URZ ;  /* 0x00000028071072a5 */ /* 0x000fe4000f8e00ff */
[----:B------:R-:W-:Y:S02]  /*5180*/  USEL UR6, UR15, UR6, !UP2 ;  /* 0x000000060f067287 */ /* 0x000fe4000d000000 */
[----:B------:R-:W-:Y:S01]  /*5190*/  UISETP.NE.AND UP2, UPT, UR14, URZ, UPT ;  /* 0x000000ff0e00728c */ /* 0x000fe2000bf45270 */
[----:B------:R-:W-:Y:S01]  /*51a0*/  UMOV UR5, UR11 ;  /* 0x0000000b00057c82 */ /* 0x000fe20008000000 */
[----:B------:R-:W-:Y:S02]  /*51b0*/  UIMAD.WIDE.U32 UR10, UR6, UR40, URZ ;  /* 0x00000028060a72a5 */ /* 0x000fe4000f8e00ff */
[----:B------:R-:W-:Y:S03]  /*51c0*/  USHF.R.U32.HI UR8, URZ, UR53, UR5 ;  /* 0x00000035ff087299 */ /* 0x000fe60008011605 */
[----:B------:R-:W-:Y:S02]  /*51d0*/  UMOV UR5, UR13 ;  /* 0x0000000d00057c82 */ /* 0x000fe40008000000 */
[----:B------:R-:W-:Y:S03]  /*51e0*/  @UP1 USHF.R.U32.HI UR4, URZ, UR41, UR5 ;  /* 0x00000029ff041299 */ /* 0x000fe60008011605 */
[----:B------:R-:W-:Y:S01]  /*51f0*/  UMOV UR5, UR17 ;  /* 0x0000001100057c82 */ /* 0x000fe20008000000 */
[----:B------:R-:W-:Y:S02]  /*5200*/  UIMAD UR4, UR39, UR4, URZ ;  /* 0x00000004270472a4 */ /* 0x000fe4000f8e02ff */
[----:B------:R-:W-:Y:S02]  /*5210*/  @UP1 USHF.R.U32.HI UR7, URZ, UR41, UR5 ;  /* 0x00000029ff071299 */ /* 0x000fe40008011605 */
[----:B------:R-:W-:Y:S02]  /*5220*/  USEL UR5, UR23, UR8, !UP0 ;  /* 0x0000000817057287 */ /* 0x000fe4000c000000 */
[----:B------:R-:W-:Y:S02]  /*5230*/  UIMAD UR8, UR39, UR7, URZ ;  /* 0x00000007270872a4 */ /* 0x000fe4000f8e02ff */
[----:B------:R-:W-:Y:S03]  /*5240*/  UISETP.GE.AND UP0, UPT, UR6, UR4, UPT ;  /* 0x000000040600728c */ /* 0x000fe6000bf06270 */
[----:B------:R-:W-:Y:S01]  /*5250*/  UMOV UR4, UR11 ;  /* 0x0000000b00047c82 */ /* 0x000fe20008000000 */
[----:B------:R-:W-:Y:S02]  /*5260*/  UISETP.GE.OR UP0, UPT, UR5, UR8, UP0 ;  /* 0x000000080500728c */ /* 0x000fe40008706670 */
[----:B------:R-:W-:Y:S02]  /*5270*/  USHF.R.U32.HI UR4, URZ, UR41, UR4 ;  /* 0x00000029ff047299 */ /* 0x000fe40008011604 */
[----:B------:R-:W-:Y:S02]  /*5280*/  UIMAD.WIDE.U32 UR8, UR5, UR40, URZ ;  /* 0x00000028050872a5 */ /* 0x000fe4000f8e00ff */
[----:B------:R-:W-:Y:S04]  /*5290*/  USEL UR10, UR6, UR4, !UP1 ;  /* 0x00000004060a7287 */ /* 0x000fe8000c800000 */
[----:B------:R-:W-:Y:S01]  /*52a0*/  UIADD3 UR11, UPT, UPT, -UR10, URZ, URZ ;  /* 0x000000ff0a0b7290 */ /* 0x000fe2000fffe1ff */
[----:B------:R-:W-:Y:S02]  /*52b0*/  @!UP0 UMOV UR4, UR9 ;  /* 0x0000000900048c82 */ /* 0x000fe40008000000 */
[----:B------:R-:W-:Y:S02]  /*52c0*/  @!UP0 USHF.R.U32.HI UR4, URZ, UR41, UR4 ;  /* 0x00000029ff048299 */ /* 0x000fe40008011604 */
[----:B------:R-:W-:Y:S02]  /*52d0*/  UIMAD UR8, UR39, UR11, UR6 ;  /* 0x0000000b270872a4 */ /* 0x000fe4000f8e0206 */
[----:B------:R-:W-:Y:S02]  /*52e0*/  @!UP0 USEL UR4, UR5, UR4, !UP1 ;  /* 0x0000000405048287 */ /* 0x000fe4000c800000 */
[----:B------:R-:W-:Y:S02]  /*52f0*/  UISETP.NE.AND UP1, UPT, UR18, URZ, UPT ;  /* 0x000000ff1200728c */ /* 0x000fe4000bf25270 */
[----:B------:R-:W-:Y:S02]  /*5300*/  @!UP0 UIMAD UR7, UR7, UR8, UR4 ;  /* 0x00000008070782a4 */ /* 0x000fe4000f8e0204 */
[----:B------:R-:W-:Y:S02]  /*5310*/  @!UP0 UIADD3 UR9, UPT, UPT, UR10, -UR4, URZ ;  /* 0x800000040a098290 */ /* 0x000fe4000fffe0ff */
[----:B------:R-:W-:Y:S02]  /*5320*/  UIADD3 UR8, UPT, UPT, -UR6, URZ, URZ ;  /* 0x000000ff06087290 */ /* 0x000fe4000fffe1ff */
[----:B------:R-:W-:Y:S02]  /*5330*/  UIADD3 UR4, UPT, UPT, -UR5, URZ, URZ ;  /* 0x000000ff05047290 */ /* 0x000fe4000fffe1ff */
[----:B------:R-:W-:Y:S03]  /*5340*/  @!UP0 UIMAD UR6, UR9, UR39, UR5 ;  /* 0x00000027090682a4 */ /* 0x000fe6000f8e0205 */
[----:B------:R-:W-:Y:S01]  /*5350*/  @!UP0 UMOV UR5, UR7 ;  /* 0x0000000700058c82 */ /* 0x000fe20008000000 */
[----:B------:R-:W-:Y:S02]  /*5360*/  UIMAD UR7, UR31, UR4, UR23 ;  /* 0x000000041f0772a4 */ /* 0x000fe4000f8e0217 */
[----:B------:R-:W-:Y:S02]  /*5370*/  UIMAD UR4, UR54, UR8, UR15 ;  /* 0x00000008360472a4 */ /* 0x000fe4000f8e020f */
[----:B------:R-:W-:Y:S02]  /*5380*/  UIMAD UR23, UR5, UR31, UR7 ;  /* 0x0000001f051772a4 */ /* 0x000fe4000f8e0207 */
[----:B------:R-:W-:Y:S11]  /*5390*/  UIMAD UR15, UR6, UR54, UR4 ;  /* 0x00000036060f72a4 */ /* 0x000ff6000f8e0204 */
[----:B------:R-:W-:Y:S01]  /*53a0*/  @!UPT UIADD3 URZ, UPT, UPT, URZ, URZ, URZ ;  /* 0x000000fffffff290 */ /* 0x000fe2000fffe0ff */
.L_x_90:
[----:B------:R-:W1:Y:S01]  /*53b0*/  @!UP4 LDCU.128 UR8, c[0x0][0xc10] ;  /* 0x00018200ff08c7ac */ /* 0x000e620008000c00 */
[----:B------:R-:W-:Y:S02]  /*53c0*/  ISETP.NE.U32.AND P1, PT, RZ, UR46, PT ;  /* 0x0000002eff007c0c */ /* 0x000fe4000bf25070 */
[----:B------:R-:W-:Y:S02]  /*53d0*/  SHF.L.U32 R8, R10, 0x1f, RZ ;  /* 0x0000001f0a087819 */ /* 0x000fe400000006ff */
[----:B------:R-:W-:Y:S01]  /*53e0*/  ISETP.NE.AND.EX P1, PT, RZ, UR47, PT, P1 ;  /* 0x0000002fff007c0c */ /* 0x000fe2000bf25310 */
[----:B------:R-:W2:Y:S01]  /*53f0*/  @!UP4 LDCU UR5, c[0x0][0xc0c] ;  /* 0x00018180ff05c7ac */ /* 0x000ea20008000800 */
[----:B-1----:R-:W-:Y:S07]  /*5400*/  UIMAD.WIDE.U32 UR6, UR23, UR8, URZ ;  /* 0x00000008170672a5 */ /* 0x002fee000f8e00ff */
[----:B------:R-:W-:Y:S01]  /*5410*/  @!UP4 UMOV UR4, UR7 ;  /* 0x000000070004cc82 */ /* 0x000fe20008000000 */
[----:B--2---:R-:W-:Y:S02]  /*5420*/  @!UP4 UISETP.NE.AND UP0, UPT, UR5, 0x1, UPT ;  /* 0x000000010500c88c */ /* 0x004fe4000bf05270 */
[----:B------:R-:W-:Y:S02]  /*5430*/  @!UP4 USHF.R.U32.HI UR4, URZ, UR9, UR4 ;  /* 0x00000009ff04c299 */ /* 0x000fe40008011604 */
[----:B------:R-:W-:Y:S02]  /*5440*/  UIMAD.WIDE.U32 UR6, UR15, UR11, URZ ;  /* 0x0000000b0f0672a5 */ /* 0x000fe4000f8e00ff */
[----:B------:R-:W-:Y:S02]  /*5450*/  @!UP4 USEL UR8, UR23, UR4, !UP0 ;  /* 0x000000041708c287 */ /* 0x000fe4000c000000 */
[----:B------:R-:W-:Y:S03]  /*5460*/  @!UP4 UISETP.NE.AND UP0, UPT, UR10, 0x1, UPT ;  /* 0x000000010a00c88c */ /* 0x000fe6000bf05270 */
[----:B------:R-:W-:Y:S01]  /*5470*/  @!UP4 UMOV UR6, UR7 ;  /* 0x000000070006cc82 */ /* 0x000fe20008000000 */
[----:B------:R-:W-:Y:S01]  /*5480*/  USHF.L.U32 UR7, UR19, 0x7, URZ ;  /* 0x0000000713077899 */ /* 0x000fe200080006ff */
[----:B------:R-:W1:Y:S02]  /*5490*/  @!UP4 LDCU UR4, c[0x0][0xc20] ;  /* 0x00018400ff04c7ac */ /* 0x000e640008000800 */
[----:B-1----:R-:W-:Y:S04]  /*54a0*/  @!UP4 USHF.R.U32.HI UR6, URZ, UR4, UR6 ;  /* 0x00000004ff06c299 */ /* 0x002fe80008011606 */
[----:B------:R-:W-:Y:S04]  /*54b0*/  @!UP4 USEL UR6, UR15, UR6, !UP0 ;  /* 0x000000060f06c287 */ /* 0x000fe8000c000000 */
[----:B------:R-:W-:Y:S02]  /*54c0*/  @!UP4 UIADD3 UR4, UPT, UPT, -UR8, UR6, URZ ;  /* 0x000000060804c290 */ /* 0x000fe4000fffe1ff */
[----:B------:R-:W-:Y:S02]  /*54d0*/  @!UP4 UIADD3 UR6, UPT, UPT, UR8, -UR6, URZ ;  /* 0x800000060806c290 */ /* 0x000fe4000fffe0ff */
[----:B------:R-:W-:Y:S02]  /*54e0*/  @!UP4 UIMAD UR23, UR4, UR5, UR23 ;  /* 0x000000050417c2a4 */ /* 0x000fe4000f8e0217 */
[----:B------:R-:W-:Y:S01]  /*54f0*/  @!UP4 UIMAD UR15, UR6, UR10, UR15 ;  /* 0x0000000a060fc2a4 */ /* 0x000fe2000f8e020f */
[----:B------:R-:W-:Y:S11]  /*5500*/  BRA.U UP2, `(.L_x_91) ;  /* 0x0000000102107547 */ /* 0x000ff6000b800000 */
[----:B------:R-:W-:Y:S04]  /*5510*/  MOV R2, UR69 ;  /* 0x0000004500027c02 */ /* 0x000fe80008000f00 */
[----:B------:R-:W-:Y:S04]  /*5520*/  SHF.L.U32 R2, R2, 0x1f, RZ ;  /* 0x0000001f02027819 */ /* 0x000fe800000006ff */
[----:B------:R-:W1:Y:S02]  /*5530*/  SYNCS.PHASECHK.TRANS64.TRYWAIT P2, [UR42+0x118], R2 ;  /* 0x00011802ff0075a7 */ /* 0x000e64000804112a */
[----:B-1----:R-:W-:Y:S05]  /*5540*/  @!P2 BRA `(.L_x_92) ;  /* 0x0000004c00e4a947 */ /* 0x002fea0003800000 */
.L_x_91:
[----:B------:R-:W-:Y:S05]  /*5550*/  BRA.U !UP5, `(.L_x_93) ;  /* 0x000000010d387547 */ /* 0x000fea000b800000 */
[----:B------:R-:W-:Y:S01]  /*5560*/  UPLOP3.LUT UP1, UPT, UPT, UPT, UP6, 0x80, 0x8 ;  /* 0x000000000008789c */ /* 0x000fe20003f2f060 */
[----:B-1----:R-:W-:Y:S01]  /*5570*/  HFMA2 R0, -RZ, RZ, 0, 5.9604644775390625e-08 ;  /* 0x00000001ff007431 */ /* 0x002fe200000001ff */
[----:B------:R-:W1:Y:S01]  /*5580*/  LDCU.64 UR8, c[0x0][0x358] ;  /* 0x00006b00ff0877ac */ /* 0x000e620008000a00 */
[----:B------:R-:W-:Y:S03]  /*5590*/  IMAD.MOV.U32 R45, RZ, RZ, 0x1 ;  /* 0x00000001ff2d7424 */ /* 0x000fe600078e00ff */
[----:B------:R-:W-:Y:S05]  /*55a0*/  PLOP3.LUT P2, PT, PT, PT, UP1, 0x80, 0x8 ;  /* 0x000000000008781c */ /* 0x000fea0003f4f018 */
[----:B------:R-:W2:Y:S01]  /*55b0*/  @UP1 LDCU.64 UR4, c[0x0][0x988] ;  /* 0x00013100ff0417ac */ /* 0x000ea20008000a00 */
[----:B------:R-:W-:Y:S07]  /*55c0*/  @UP1 UIMAD UR6, UR48, UR46, URZ ;  /* 0x0000002e300612a4 */ /* 0x000fee000f8e02ff */
[----:B------:R-:W-:Y:S01]  /*55d0*/  @!P2 PRMT R45, R0, 0x7610, R45 ;  /* 0x00007610002da816 */ /* 0x000fe2000000002d */
[----:B--2---:R-:W-:Y:S06]  /*55e0*/  @UP1 UIMAD.WIDE UR4, UR6, 0x4, UR4 ;  /* 0x00000004060418a5 */ /* 0x004fec000f8e0204 */
[----:B------:R-:W-:Y:S01]  /*55f0*/  IMAD.U32 R14, RZ, RZ, UR4 ;  /* 0x00000004ff0e7e24 */ /* 0x000fe2000f8e00ff */
[----:B------:R-:W-:Y:S04]  /*5600*/  MOV R15, UR5 ;  /* 0x00000005000f7c02 */ /* 0x000fe80008000f00 */
[----:B------:R-:W2:Y:S01]  /*5610*/  @!UP1 LDCU UR4, c[0x0][0x980] ;  /* 0x00013000ff0497ac */ /* 0x000ea20008000800 */
[----:B-1---5:R3:W5:Y:S02]  /*5620*/  @P2 LDG.E R27, desc[UR8][R14.64] ;  /* 0x000000080e1b2981 */ /* 0x022764000c1e1900 */
[----:B--23--:R-:W-:Y:S07]  /*5630*/  @!P2 IMAD.U32 R27, RZ, RZ, UR4 ;  /* 0x00000004ff1bae24 */ /* 0x00cfee000f8e00ff */
.L_x_93:
[----:B-----5:R-:W-:Y:S01]  /*5640*/  @!P1 FSETP.EQ.AND P3, PT, R27, RZ, PT ;  /* 0x000000ff1b00920b */ /* 0x020fe20003f62000 */
[----:B------:R-:W-:Y:S01]  /*5650*/  @!UPT UIADD3 URZ, UPT, UPT, URZ, URZ, URZ ;  /* 0x000000fffffff290 */ /* 0x000fe2000fffe0ff */
[----:B------:R-:W-:Y:S11]  /*5660*/  @!P1 BRA `(.L_x_94) ;  /* 0x0000000000149947 */ /* 0x000ff60003800000 */
[----:B------:R-:W-:Y:S02]  /*5670*/  LOP3.LUT P1, RZ, R45, 0xff, RZ, 0xc0, !PT ;  /* 0x000000ff2dff7812 */ /* 0x000fe4000782c0ff */
[----:B------:R-:W-:Y:S04]  /*5680*/  PLOP3.LUT P3, PT, PT, PT, UP1, 0x80, 0x8 ;  /* 0x000000000008781c */ /* 0x000fe80003f6f018 */
[----:B------:R-:W-:Y:S07]  /*5690*/  PLOP3.LUT P3, PT, P3, PT, PT, 0x8, 0x80 ;  /* 0x000000000080781c */ /* 0x000fee0001f6e170 */
[----:B------:R-:W-:Y:S11]  /*56a0*/  @P1 FSETP.EQ.AND P3, PT, R27, RZ, PT ;  /* 0x000000ff1b00120b */ /* 0x000ff60003f62000 */
[----:B------:R-:W-:Y:S02]  /*56b0*/  @!UPT UIADD3 URZ, UPT, UPT, URZ, URZ, URZ ;  /* 0x000000fffffff290 */ /* 0x000fe4000fffe0ff */
.L_x_94:
[----:B------:R-:W-:Y:S01]  /*56c0*/  USHF.L.U32 UR11, UR45, 0x6, URZ ;  /* 0x000000062d0b7899 */ /* 0x000fe200080006ff */
[----:B------:R-:W2:Y:S01]  /*56d0*/  SYNCS.PHASECHK.TRANS64.TRYWAIT P1, [UR42+0xf0], R8 ;  /* 0x0000f008ff0075a7 */ /* 0x000ea2000802112a */
[----:B------:R-:W-:Y:S02]  /*56e0*/  UISETP.NE.AND UP0, UPT, UR56, 0x1, UPT ;  /* 0x000000013800788c */ /* 0x000fe4000bf05270 */
[----:B------:R-:W-:Y:S01]  /*56f0*/  UIMAD.WIDE.U32 UR4, UR11, UR57, URZ ;  /* 0x000000390b0472a5 */ /* 0x000fe2000f8e00ff */
[----:B------:R-:W-:Y:S04]  /*5700*/  ELECT P2, URZ, PT ;  /* 0x0000000000ff782f */ /* 0x000fe80003840000 */
[----:B------:R-:W-:Y:S02]  /*5710*/  PLOP3.LUT P2, PT, P3, P2, PT, 0xf2, 0x2f ;  /* 0x00000000002f781c */ /* 0x000fe40001f45e72 */
[----:B------:R-:W-:Y:S02]  /*5720*/  UMOV UR4, UR5 ;  /* 0x0000000500047c82 */ /* 0x000fe40008000000 */
[----:B------:R-:W-:Y:S04]  /*5730*/  USHF.R.U32.HI UR4, URZ, UR58, UR4 ;  /* 0x0000003aff047299 */ /* 0x000fe80008011604 */
[----:B------:R-:W-:Y:S02]  /*5740*/  USEL UR12, UR11, UR4, !UP0 ;  /* 0x000000040b0c7287 */ /* 0x000fe4000c000000 */
[----:B------:R-:W-:Y:S02]  /*5750*/  UISETP.NE.AND UP0, UPT, UR59, 0x1, UPT ;  /* 0x000000013b00788c */ /* 0x000fe4000bf05270 */
[----:B------:R-:W-:Y:S02]  /*5760*/  UIMAD.WIDE.U32 UR4, UR12, UR60, URZ ;  /* 0x0000003c0c0472a5 */ /* 0x000fe4000f8e00ff */
[----:B------:R-:W-:Y:S01]  /*5770*/  UIADD3 UR6, UPT, UPT, -UR12, URZ, URZ ;  /* 0x000000ff0c067290 */ /* 0x000fe2000fffe1ff */
[----:B-1----:R-:W-:Y:S03]  /*5780*/  @!P2 IMAD.MOV.U32 R0, RZ, 0x20, RZ ;  /* 0x00000020ff00a824 */ /* 0x002fe600078e00ff */
[----:B------:R-:W-:Y:S01]  /*5790*/  UIMAD UR11, UR56, UR6, UR11 ;  /* 0x00000006380b72a4 */ /* 0x000fe2000f8e020b */
[----:B------:R-:W-:Y:S01]  /*57a0*/  @!P2 IMAD.MOV.U32 R0, RZ, 0x400, R0 ;  /* 0x00000400ff00a824 */ /* 0x000fe200078e0000 */
[----:B------:R-:W-:Y:S02]  /*57b0*/  UMOV UR4, UR5 ;  /* 0x0000000500047c82 */ /* 0x000fe40008000000 */
[----:B------:R-:W-:Y:S04]  /*57c0*/  USHF.R.U32.HI UR4, URZ, UR61, UR4 ;  /* 0x0000003dff047299 */ /* 0x000fe80008011604 */
[----:B------:R-:W-:Y:S02]  /*57d0*/  USEL UR13, UR12, UR4, !UP0 ;  /* 0x000000040c0d7287 */ /* 0x000fe4000c000000 */
[----:B------:R-:W-:Y:S02]  /*57e0*/  UISETP.NE.AND UP0, UPT, UR62, 0x1, UPT ;  /* 0x000000013e00788c */ /* 0x000fe4000bf05270 */
[----:B------:R-:W-:Y:S07]  /*57f0*/  UIMAD.WIDE.U32 UR4, UR13, UR63, URZ ;  /* 0x0000003f0d0472a5 */ /* 0x000fee000f8e00ff */
[----:B------:R-:W-:Y:S02]  /*5800*/  UMOV UR4, UR5 ;  /* 0x0000000500047c82 */ /* 0x000fe40008000000 */
[----:B------:R-:W-:Y:S04]  /*5810*/  USHF.R.U32.HI UR4, URZ, UR71, UR4 ;  /* 0x00000047ff047299 */ /* 0x000fe80008011604 */
[----:B------:R-:W-:Y:S02]  /*5820*/  USEL UR14, UR13, UR4, !UP0 ;  /* 0x000000040d0e7287 */ /* 0x000fe4000c000000 */
[----:B------:R-:W-:Y:S02]  /*5830*/  UIADD3 UR4, UPT, UPT, -UR13, URZ, URZ ;  /* 0x000000ff0d047290 */ /* 0x000fe4000fffe1ff */
[----:B------:R-:W-:Y:S02]  /*5840*/  UIADD3 UR5, UPT, UPT, -UR14, URZ, URZ ;  /* 0x000000ff0e057290 */ /* 0x000fe4000fffe1ff */
[----:B------:R-:W-:Y:S02]  /*5850*/  UIMAD UR12, UR59, UR4, UR12 ;  /* 0x000000043b0c72a4 */ /* 0x000fe4000f8e020c */
[----:B------:R-:W-:Y:S01]  /*5860*/  UIMAD UR13, UR62, UR5, UR13 ;  /* 0x000000053e0d72a4 */ /* 0x000fe2000f8e020d */
[----:B--2---:R-:W-:Y:S11]  /*5870*/  @!P1 BRA `(.L_x_95) ;  /* 0x0000004c00309947 */ /* 0x004ff60003800000 */
.L_x_199:
[----:B-1----:R-:W-:Y:S01]  /*5880*/  @!P2 IADD3 R2, P1, PT, R12, 0x680, RZ ;  /* 0x000006800c02a810 */ /* 0x002fe20007f3e0ff */
[----:B------:R-:W-:Y:S01]  /*5890*/  VOTEU.ALL UP0, P2 ;  /* 0x0000000000ff7886 */ /* 0x000fe20001000000 */
[----:B------:R-:W-:Y:S02]  /*58a0*/  @!P2 R2UR UR6, R0 ;  /* 0x000000000006a2ca */ /* 0x000fe400000e0000 */
[----:B------:R-:W-:Y:S01]  /*58b0*/  @!P2 R2UR UR5, R2 ;  /* 0x000000000205a2ca */ /* 0x000fe200000e0000 */
[----:B------:R-:W-:Y:S01]  /*58c0*/  @!P2 IMAD.X R0, RZ, RZ, R13, P1 ;  /* 0x000000ffff00a224 */ /* 0x000fe200008e060d */
[----:B------:R-:W-:Y:S02]  /*58d0*/  @!UP0 UIADD3 UR8, UPT, UPT, UR42, 0x200, URZ ;  /* 0x000002002a088890 */ /* 0x000fe4000fffe0ff */
[----:B------:R-:W-:Y:S02]  /*58e0*/  @!UP0 UIADD3 UR17, UPT, UPT, UR42, 0xa00, URZ ;  /* 0x00000a002a118890 */ /* 0x000fe4000fffe0ff */
[----:B------:R-:W-:Y:S01]  /*58f0*/  @!P2 R2UR UR4, R0 ;  /* 0x000000000004a2ca */ /* 0x000fe200000e0000 */
[----:B------:R-:W-:Y:S01]  /*5900*/  @!UP0 UIADD3 UR16, UPT, UPT, UR7, 0x40, URZ ;  /* 0x0000004007108890 */ /* 0x000fe2000fffe0ff */
[----:B------:R-:W-:Y:S03]  /*5910*/  @!P2 IMAD.MOV.U32 R0, RZ, RZ, 0x1000 ;  /* 0x00001000ff00a424 */ /* 0x000fe600078e00ff */
[----:B------:R-:W-:Y:S02]  /*5920*/  @!UP0 UPRMT UR6, UR6, 0x5410, URZ ;  /* 0x0000541006068896 */ /* 0x000fe400080000ff */
[----:B------:R-:W-:Y:S01]  /*5930*/  IMAD.U32 R14, RZ, RZ, UR5 ;  /* 0x00000005ff0e7e24 */ /* 0x000fe2000f8e00ff */
[----:B------:R-:W-:Y:S05]  /*5940*/  VOTEU.ALL UP0, P2 ;  /* 0x0000000000ff7886 */ /* 0x000fea0001000000 */
[----:B------:R-:W-:Y:S01]  /*5950*/  IMAD.U32 R15, RZ, RZ, UR4 ;  /* 0x00000004ff0f7e24 */ /* 0x000fe2000f8e00ff */
[----:B------:R-:W-:Y:S01]  /*5960*/  @!P2 R2UR UR4, R14 ;  /* 0x000000000e04a2ca */ /* 0x000fe200000e0000 */
[----:B------:R-:W-:Y:S01]  /*5970*/  @!UP0 UMOV UR9, UR43 ;  /* 0x0000002b00098c82 */ /* 0x000fe20008000000 */
[----:B------:R-:W-:Y:S02]  /*5980*/  @!UP0 UMOV UR10, UR7 ;  /* 0x00000007000a8c82 */ /* 0x000fe40008000000 */
[----:B------:R-:W-:Y:S11]  /*5990*/  @!P2 R2UR UR5, R15 ;  /* 0x000000000f05a2ca */ /* 0x000ff600000e0000 */
[----:B------:R-:W-:Y:S02]  /*59a0*/  @!UPT UIADD3 URZ, UPT, UPT, URZ, URZ, URZ ;  /* 0x000000fffffff290 */ /* 0x000fe4000fffe0ff */
[----:B------:R1:W-:Y:S01]  /*59b0*/  @!UP0 UTMALDG.5D.IM2COL [UR8], [UR4], UR6 ;  /* 0x00000008040083b4 */ /* 0x0003e20008060006 */
[----:B------:R-:W-:Y:S05]  /*59c0*/  VOTEU.ALL UP0, P2 ;  /* 0x0000000000ff7886 */ /* 0x000fea0001000000 */
[----:B-1----:R-:W-:Y:S01]  /*59d0*/  @!UP0 UMOV UR8, UR17 ;  /* 0x0000001100088c82 */ /* 0x002fe20008000000 */
[----:B------:R-:W-:Y:S01]  /*59e0*/  @!UP0 UMOV UR9, UR43 ;  /* 0x0000002b00098c82 */ /* 0x000fe20008000000 */
[----:B------:R-:W-:Y:S02]  /*59f0*/  @!UP0 UMOV UR10, UR16 ;  /* 0x00000010000a8c82 */ /* 0x000fe40008000000 */
[----:B------:R1:W-:Y:S01]  /*5a00*/  @!UP0 UTMALDG.5D.IM2COL [UR8], [UR4], UR6 ;  /* 0x00000008040083b4 */ /* 0x0003e20008060006 */
[----:B------:R2:W-:Y:S01]  /*5a10*/  @!P2 SYNCS.ARRIVE.TRANS64.RED.A0TR RZ, [UR42+0xd0], R0 ;  /* 0x0000d000ffffa9a7 */ /* 0x0005e2000830042a */
[----:B------:R-:W-:Y:S01]  /*5a20*/  SYNCS.ARRIVE.TRANS64.RED.A1T0 RZ, [UR66], RZ ;  /* 0x000000ffffff79a7 */ /* 0x000fe20008100442 */
[----:B--2---:R-:W-:Y:S01]  /*5a30*/  @!P2 IMAD.MOV.U32 R0, RZ, 0x20, RZ ;  /* 0x00000020ff00a824 */ /* 0x004fe200078e00ff */
[----:B------:R-:W2:Y:S03]  /*5a40*/  SYNCS.PHASECHK.TRANS64.TRYWAIT P1, [UR42+0xf8], R8 ;  /* 0x0000f808ff0075a7 */ /* 0x000ea6000802112a */
[----:B------:R-:W-:Y:S01]  /*5a50*/  @!P2 IMAD.MOV.U32 R0, RZ, 0x400, R0 ;  /* 0x00000400ff00a824 */ /* 0x000fe200078e0000 */
[----:B-12---:R-:W-:Y:S06]  /*5a60*/  @!P1 BRA `(.L_x_96) ;  /* 0x0000004800cc9947 */ /* 0x006fec0003800000 */
.L_x_201:
[----:B------:R-:W-:Y:S01]  /*5a70*/  @!P2 R2UR UR4, R0 ;  /* 0x000000000004a2ca */ /* 0x000fe200000e0000 */
[----:B------:R-:W-:Y:S01]  /*5a80*/  VOTEU.ALL UP0, P2 ;  /* 0x0000000000ff7886 */ /* 0x000fe20001000000 */
[----:B-1----:R-:W-:Y:S01]  /*5a90*/  @!P2 IADD3 R2, P1, PT, R12, 0x680, RZ ;  /* 0x000006800c02a810 */ /* 0x002fe20007f3e0ff */
[----:B------:R-:W-:Y:S01]  /*5aa0*/  UMOV UR35, UR11 ;  /* 0x0000000b00237c82 */ /* 0x000fe20008000000 */
[----:B------:R-:W-:Y:S01]  /*5ab0*/  UMOV UR36, UR12 ;  /* 0x0000000c00247c82 */ /* 0x000fe20008000000 */
[----:B------:R-:W-:Y:S01]  /*5ac0*/  UMOV UR37, UR13 ;  /* 0x0000000d00257c82 */ /* 0x000fe20008000000 */
[----:B------:R-:W-:Y:S01]  /*5ad0*/  @!P2 R2UR UR5, R2 ;  /* 0x000000000205a2ca */ /* 0x000fe200000e0000 */
[----:B------:R-:W-:Y:S01]  /*5ae0*/  @!P2 IMAD.X R0, RZ, RZ, R13, P1 ;  /* 0x000000ffff00a224 */ /* 0x000fe200008e060d */
[----:B------:R-:W-:Y:S02]  /*5af0*/  @!UP0 UIADD3 UR34, UPT, UPT, UR7, 0x10, URZ ;  /* 0x0000001007228890 */ /* 0x000fe4000fffe0ff */
[----:B------:R-:W-:Y:S02]  /*5b00*/  @!UP0 UIADD3 UR32, UPT, UPT, UR42, 0x1200, URZ ;  /* 0x000012002a208890 */ /* 0x000fe4000fffe0ff */
[----:B------:R-:W-:Y:S02]  /*5b10*/  @!UP0 UIADD3 UR10, UPT, UPT, UR7, 0x50, URZ ;  /* 0x00000050070a8890 */ /* 0x000fe4000fffe0ff */
[----:B------:R-:W-:Y:S01]  /*5b20*/  @!UP0 UPRMT UR6, UR4, 0x5410, URZ ;  /* 0x0000541004068896 */ /* 0x000fe200080000ff */
[----:B------:R-:W-:Y:S01]  /*5b30*/  @!P2 R2UR UR4, R0 ;  /* 0x000000000004a2ca */ /* 0x000fe200000e0000 */
[----:B------:R-:W-:Y:S01]  /*5b40*/  @!UP0 UIADD3 UR8, UPT, UPT, UR42, 0x1a00, URZ ;  /* 0x00001a002a088890 */ /* 0x000fe2000fffe0ff */
[----:B------:R-:W-:Y:S01]  /*5b50*/  @!P2 IMAD.MOV.U32 R0, RZ, RZ, 0x1000 ;  /* 0x00001000ff00a424 */ /* 0x000fe200078e00ff */
[----:B------:R-:W-:Y:S01]  /*5b60*/  VOTEU.ALL UP0, P2 ;  /* 0x0000000000ff7886 */ /* 0x000fe20001000000 */
[----:B------:R-:W-:Y:S01]  /*5b70*/  IMAD.U32 R14, RZ, RZ, UR5 ;  /* 0x00000005ff0e7e24 */ /* 0x000fe2000f8e00ff */
[----:B------:R-:W-:Y:S01]  /*5b80*/  UMOV UR38, UR14 ;  /* 0x0000000e00267c82 */ /* 0x000fe20008000000 */
[----:B------:R-:W-:Y:S07]  /*5b90*/  UMOV UR9, UR33 ;  /* 0x0000002100097c82 */ /* 0x000fee0008000000 */
[----:B------:R-:W-:Y:S01]  /*5ba0*/  IMAD.U32 R15, RZ, RZ, UR4 ;  /* 0x00000004ff0f7e24 */ /* 0x000fe2000f8e00ff */
[----:B------:R-:W-:Y:S04]  /*5bb0*/  @!P2 R2UR UR4, R14 ;  /* 0x000000000e04a2ca */ /* 0x000fe800000e0000 */
[----:B------:R-:W-:Y:S11]  /*5bc0*/  @!P2 R2UR UR5, R15 ;  /* 0x000000000f05a2ca */ /* 0x000ff600000e0000 */
[----:B------:R-:W-:Y:S02]  /*5bd0*/  @!UPT UIADD3 URZ, UPT, UPT, URZ, URZ, URZ ;  /* 0x000000fffffff290 */ /* 0x000fe4000fffe0ff */
[----:B------:R1:W-:Y:S01]  /*5be0*/  @!UP0 UTMALDG.5D.IM2COL [UR32], [UR4], UR6 ;  /* 0x00000020040083b4 */ /* 0x0003e20008060006 */
[----:B------:R-:W-:Y:S05]  /*5bf0*/  VOTEU.ALL UP0, P2 ;  /* 0x0000000000ff7886 */ /* 0x000fea0001000000 */
[----:B------:R1:W-:Y:S01]  /*5c00*/  @!UP0 UTMALDG.5D.IM2COL [UR8], [UR4], UR6 ;  /* 0x00000008040083b4 */ /* 0x0003e20008060006 */
[----:B------:R2:W-:Y:S01]  /*5c10*/  @!P2 SYNCS.ARRIVE.TRANS64.RED.A0TR RZ, [UR42+0xd8], R0 ;  /* 0x0000d800ffffa9a7 */ /* 0x0005e2000830042a */
[----:B------:R-:W-:Y:S01]  /*5c20*/  SYNCS.ARRIVE.TRANS64.RED.A1T0 RZ, [UR65], RZ ;  /* 0x000000ffffff79a7 */ /* 0x000fe20008100441 */
[----:B--2---:R-:W-:Y:S01]  /*5c30*/  @!P2 IMAD.MOV.U32 R0, RZ, 0x20, RZ ;  /* 0x00000020ff00a824 */ /* 0x004fe200078e00ff */
[----:B------:R-:W2:Y:S03]  /*5c40*/  SYNCS.PHASECHK.TRANS64.TRYWAIT P1, [UR42+0x100], R8 ;  /* 0x00010008ff0075a7 */ /* 0x000ea6000802112a */
[----:B------:R-:W-:Y:S01]  /*5c50*/  @!P2 IMAD.MOV.U32 R0, RZ, 0x400, R0 ;  /* 0x00000400ff00a824 */ /* 0x000fe200078e0000 */
[----:B-12---:R-:W-:Y:S06]  /*5c60*/  @!P1 BRA `(.L_x_97) ;  /* 0x0000004800649947 */ /* 0x006fec0003800000 */
.L_x_203:
        /* <DEDUP_REMOVED lines=8> */
[----:B------:R-:W-:Y:S01]  /*5cf0*/  @!UP0 UIADD3 UR26, UPT, UPT, UR7, 0x20, URZ ;  /* 0x00000020071a8890 */ /* 0x000fe2000fffe0ff */
[----:B------:R-:W-:Y:S01]  /*5d00*/  @P0 SHF.R.U32.HI R4, RZ, 0x10, R5 ;  /* 0x00000010ff040819 */ /* 0x000fe20000011605 */
[----:B------:R-:W-:Y:S02]  /*5d10*/  @!UP0 UIADD3 UR24, UPT, UPT, UR42, 0x2200, URZ ;  /* 0x000022002a188890 */ /* 0x000fe4000fffe0ff */
[----:B------:R-:W-:Y:S01]  /*5d20*/  @!UP0 UIADD3 UR10, UPT, UPT, UR7, 0x60, URZ ;  /* 0x00000060070a8890 */ /* 0x000fe2000fffe0ff */
[----:B------:R-:W-:Y:S01]  /*5d30*/  @P0 R2UR UR48, R4 ;  /* 0x00000000043002ca */ /* 0x000fe200000e0000 */
        /* <DEDUP_REMOVED lines=17> */
[----:B------:R-:W2:Y:S02]  /*5e50*/  SYNCS.PHASECHK.TRANS64.TRYWAIT P1, [UR42+0x108], R8 ;  /* 0x00010808ff0075a7 */ /* 0x000ea4000802112a */
[----:B-12---:R-:W-:Y:S05]  /*5e60*/  @!P1 BRA `(.L_x_98) ;  /* 0x0000004400fc9947 */ /* 0x006fea0003800000 */
.L_x_205:
[----:B------:R-:W-:Y:S01]  /*5e70*/  UPLOP3.LUT UP2, UPT, UPT, UPT, UPT, 0x80, 0x8 ;  /* 0x000000000008789c */ /* 0x000fe20003f4f070 */
[----:B-1----:R-:W-:Y:S01]  /*5e80*/  @!P2 IMAD.MOV.U32 R0, RZ, 0x20, RZ ;  /* 0x00000020ff00a824 */ /* 0x002fe200078e00ff */
[----:B------:R-:W-:Y:S01]  /*5e90*/  @!P2 IADD3 R2, P0, PT, R12, 0x680, RZ ;  /* 0x000006800c02a810 */ /* 0x000fe20007f1e0ff */
[----:B------:R-:W-:Y:S01]  /*5ea0*/  UMOV UR19, UR11 ;  /* 0x0000000b00137c82 */ /* 0x000fe20008000000 */
[----:B------:R-:W-:Y:S01]  /*5eb0*/  VOTEU.ALL UP0, P2 ;  /* 0x0000000000ff7886 */ /* 0x000fe20001000000 */
[----:B------:R-:W-:Y:S01]  /*5ec0*/  @!P2 IMAD.MOV.U32 R0, RZ, 0x400, R0 ;  /* 0x00000400ff00a824 */ /* 0x000fe200078e0000 */
[----:B------:R-:W-:Y:S01]  /*5ed0*/  @!P2 R2UR UR5, R2 ;  /* 0x000000000205a2ca */ /* 0x000fe200000e0000 */
[----:B------:R-:W-:Y:S01]  /*5ee0*/  UMOV UR20, UR12 ;  /* 0x0000000c00147c82 */ /* 0x000fe20008000000 */
[----:B------:R-:W-:Y:S01]  /*5ef0*/  UMOV UR21, UR13 ;  /* 0x0000000d00157c82 */ /* 0x000fe20008000000 */
[----:B------:R-:W-:Y:S01]  /*5f00*/  @!UP0 UIADD3 UR18, UPT, UPT, UR7, 0x30, URZ ;  /* 0x0000003007128890 */ /* 0x000fe2000fffe0ff */
[----:B------:R-:W-:Y:S01]  /*5f10*/  @!P2 R2UR UR4, R0 ;  /* 0x000000000004a2ca */ /* 0x000fe200000e0000 */
[----:B------:R-:W-:Y:S01]  /*5f20*/  @!P2 IMAD.X R0, RZ, RZ, R13, P0 ;  /* 0x000000ffff00a224 */ /* 0x000fe200000e060d */
[----:B------:R-:W-:Y:S01]  /*5f30*/  @!UP0 UIADD3 UR16, UPT, UPT, UR42, 0x3200, URZ ;  /* 0x000032002a108890 */ /* 0x000fe2000fffe0ff */
[----:B------:R-:W-:Y:S01]  /*5f40*/  R2UR UR26, R47 ;  /* 0x000000002f1a72ca */ /* 0x000fe200000e0000 */
[----:B------:R-:W-:Y:S01]  /*5f50*/  @!UP0 UIADD3 UR17, UPT, UPT, UR42, 0xe8, URZ ;  /* 0x000000e82a118890 */ /* 0x000fe2000fffe0ff */
[----:B------:R-:W-:Y:S01]  /*5f60*/  R2UR UR24, R48 ;  /* 0x00000000301872ca */ /* 0x000fe200000e0000 */
[----:B------:R-:W-:Y:S01]  /*5f70*/  @!UP0 UIADD3 UR10, UPT, UPT, UR7, 0x70, URZ ;  /* 0x00000070070a8890 */ /* 0x000fe2000fffe0ff */
[----:B------:R-:W-:Y:S01]  /*5f80*/  LOP3.LUT R10, R10, 0x1, RZ, 0x3c, !PT ;  /* 0x000000010a0a7812 */ /* 0x000fe200078e3cff */
[----:B------:R-:W-:Y:S01]  /*5f90*/  @!UP0 UIADD3 UR8, UPT, UPT, UR42, 0x3a00, URZ ;  /* 0x00003a002a088890 */ /* 0x000fe2000fffe0ff */
[----:B------:R-:W-:Y:S01]  /*5fa0*/  IMAD.U32 R4, RZ, RZ, UR5 ;  /* 0x00000005ff047e24 */ /* 0x000fe2000f8e00ff */
[----:B------:R-:W-:Y:S01]  /*5fb0*/  UMOV UR22, UR14 ;  /* 0x0000000e00167c82 */ /* 0x000fe20008000000 */
[----:B------:R-:W-:Y:S01]  /*5fc0*/  UMOV UR9, UR17 ;  /* 0x0000001100097c82 */ /* 0x000fe20008000000 */
[----:B------:R-:W-:Y:S01]  /*5fd0*/  LOP3.LUT R9, R9, 0x1, RZ, 0x3c, !PT ;  /* 0x0000000109097812 */ /* 0x000fe200078e3cff */
[----:B------:R-:W-:Y:S01]  /*5fe0*/  @!UP0 UPRMT UR6, UR4, 0x5410, URZ ;  /* 0x0000541004068896 */ /* 0x000fe200080000ff */
[----:B------:R-:W-:Y:S01]  /*5ff0*/  @!P2 R2UR UR4, R0 ;  /* 0x000000000004a2ca */ /* 0x000fe200000e0000 */
[----:B------:R-:W-:Y:S03]  /*6000*/  VOTEU.ALL UP0, P2 ;  /* 0x0000000000ff7886 */ /* 0x000fe60001000000 */
[----:B------:R-:W-:Y:S09]  /*6010*/  UIADD3 UR45, UPT, UPT, UR23, UR24, URZ ;  /* 0x00000018172d7290 */ /* 0x000ff2000fffe0ff */
        /* <DEDUP_REMOVED lines=9> */
[----:B-1----:R-:W-:Y:S01]  /*60b0*/  UIADD3 UR19, UPT, UPT, UR15, UR26, URZ ;  /* 0x0000001a0f137290 */ /* 0x002fe2000fffe0ff */
[----:B------:R-:W-:Y:S11]  /*60c0*/  BRA.U UP3, `(.L_x_99) ;  /* 0xffffffed03987547 */ /* 0x000ff6000b83ffff */
[----:B------:R-:W-:-:S04]  /*60d0*/  SHF.L.U32 R2, R10, 0x1f, RZ ;  /* 0x0000001f0a027819 */ /* 0x000fc800000006ff */
[----:B------:R-:W1:Y:S02]  /*60e0*/  SYNCS.PHASECHK.TRANS64.TRYWAIT P0, [UR42+0xf0], R2 ;  /* 0x0000f002ff0075a7 */ /* 0x000e64000800112a */
[----:B-1----:R-:W-:Y:S05]  /*60f0*/  @!P0 BRA `(.L_x_100) ;  /* 0x0000004400708947 */ /* 0x002fea0003800000 */
.L_x_207:
[----:B------:R-:W3:Y:S02]  /*6100*/  SYNCS.PHASECHK.TRANS64.TRYWAIT P0, [UR42+0xf8], R2 ;  /* 0x0000f802ff0075a7 */ /* 0x000ee4000800112a */
[----:B---3--:R-:W-:Y:S05]  /*6110*/  @!P0 BRA `(.L_x_101) ;  /* 0x0000004400808947 */ /* 0x008fea0003800000 */
.L_x_209:
[----:B------:R-:W3:Y:S02]  /*6120*/  SYNCS.PHASECHK.TRANS64.TRYWAIT P0, [UR42+0x100], R2 ;  /* 0x00010002ff0075a7 */ /* 0x000ee4000800112a */
[----:B---3--:R-:W-:Y:S05]  /*6130*/  @!P0 BRA `(.L_x_102) ;  /* 0x0000004400908947 */ /* 0x008fea0003800000 */
.L_x_211:
[----:B-1----:R-:W-:-:S07]  /*6140*/  MOV R0, UR42 ;  /* 0x0000002a00007c02 */ /* 0x002fce0008000f00 */
.L_x_103:
[----:B-1----:R-:W-:-:S04]  /*6150*/  SHF.L.U32 R2, R10, 0x1f, RZ ;  /* 0x0000001f0a027819 */ /* 0x002fc800000006ff */
[----:B------:R1:W3:Y:S03]  /*6160*/  SYNCS.PHASECHK.TRANS64.TRYWAIT P0, [R0+URZ+0x108], R2 ;  /* 0x00010802000075a7 */ /* 0x0002e600080011ff */
[----:B---3--:R-:W-:Y:S05]  /*6170*/  @!P0 NANOSLEEP.SYNCS 0x989680 ;  /* 0x009896800000895d */ /* 0x008fea0003900000 */
[----:B------:R-:W3:Y:S02]  /*6180*/  @!P0 SYNCS.PHASECHK.TRANS64 P0, [R0+URZ+0x108], R2 ;  /* 0x00010802000085a7 */ /* 0x000ee400080010ff */
[----:B--23--:R-:W-:Y:S05]  /*6190*/  @P0 EXIT ;  /* 0x000000000000094d */ /* 0x00cfea0003800000 */
[----:B------:R-:W-:Y:S05]  /*61a0*/  BRA `(.L_x_103) ;  /* 0xfffffffc00e87947 */ /* 0x000fea000383ffff */
.L_x_88:
[----:B------:R-:W-:-:S06]  /*61b0*/  UISETP.GE.AND UP0, UPT, UR18, 0x4, UPT ;  /* 0x000000041200788c */ /* 0x000fcc000bf06270 */
[----:B------:R-:W-:-:S13]  /*61c0*/  PLOP3.LUT P0, PT, PT, PT, UP0, 0x80, 0x8 ;  /* 0x000000000008781c */ /* 0x000fda0003f0f008 */
[----:B-1----:R-:W-:Y:S05]  /*61d0*/  @!P0 EXIT ;  /* 0x000000000000894d */ /* 0x002fea0003800000 */
[----:B------:R-:W1:Y:S08]  /*61e0*/  S2UR UR4, SR_CgaCtaId ;  /* 0x00000000000479c3 */ /* 0x000e700000008800 */
[----:B------:R-:W-:Y:S01]  /*61f0*/  BAR.SYNC.DEFER_BLOCKING 0x6, 0xa0 ;  /* 0x0182800000007b1d */ /* 0x000fe20000010000 */
[C---:B------:R-:W-:Y:S01]  /*6200*/  IMAD.SHL.U32 R44, R55.reuse, 0x10, RZ ;  /* 0x00000010372c7824 */ /* 0x040fe200078e00ff */
[----:B------:R-:W-:Y:S01]  /*6210*/  SHF.L.U32 R23, R55, 0x10, RZ ;  /* 0x0000001037177819 */ /* 0x000fe200000006ff */
[----:B------:R-:W-:-:S02]  /*6220*/  IMAD.SHL.U32 R0, R46, 0x200, RZ ;  /* 0x000002002e007824 */ /* 0x000fc400078e00ff */
[----:B------:R-:W-:Y:S02]  /*6230*/  HFMA2 R51, -RZ, RZ, 0, 0 ;  /* 0x00000000ff337431 */ /* 0x000fe400000001ff */
[----:B------:R-:W-:Y:S01]  /*6240*/  IMAD.SHL.U32 R4, R55, 0x2, RZ ;  /* 0x0000000237047824 */ /* 0x000fe200078e00ff */
[----:B------:R-:W-:Y:S01]  /*6250*/  UMOV UR44, 0x400 ;  /* 0x00000400002c7882 */ /* 0x000fe20000000000 */
[----:B------:R-:W2:Y:S01]  /*6260*/  LDC.64 R42, c[0x0][0x9b0] ;  /* 0x00026c00ff2a7b82 */ /* 0x000ea20000000a00 */
[C---:B------:R-:W-:Y:S01]  /*6270*/  LOP3.LUT R54, R44.reuse, 0x5b0, RZ, 0xc0, !PT ;  /* 0x000005b02c367812 */ /* 0x040fe200078ec0ff */
[----:B------:R-:W-:Y:S01]  /*6280*/  IMAD.MOV.U32 R53, RZ, RZ, 0x1 ;  /* 0x00000001ff357424 */ /* 0x000fe200078e00ff */
[----:B------:R-:W-:Y:S01]  /*6290*/  LOP3.LUT R5, R44, 0x40, RZ, 0xc0, !PT ;  /* 0x000000402c057812 */ /* 0x000fe200078ec0ff */
[----:B------:R-:W-:Y:S01]  /*62a0*/  IMAD.MOV.U32 R22, RZ, RZ, RZ ;  /* 0x000000ffff167224 */ /* 0x000fe200078e00ff */
[----:B------:R-:W-:Y:S01]  /*62b0*/  LOP3.LUT R54, R54, 0x200, R0, 0xf8, !PT ;  /* 0x0000020036367812 */ /* 0x000fe200078ef800 */
[----:B------:R-:W-:Y:S01]  /*62c0*/  IMAD.SHL.U32 R0, R46, 0x200000, RZ ;  /* 0x002000002e007824 */ /* 0x000fe200078e00ff */
[----:B------:R-:W-:Y:S01]  /*62d0*/  LOP3.LUT R4, R5, 0x8, R4, 0xf8, !PT ;  /* 0x0000000805047812 */ /* 0x000fe200078ef804 */
[----:B------:R-:W3:Y:S01]  /*62e0*/  LDC.64 R40, c[0x0][0x9a8] ;  /* 0x00026a00ff287b82 */ /* 0x000ee20000000a00 */
[----:B------:R-:W-:Y:S01]  /*62f0*/  LOP3.LUT P0, RZ, R44, 0x40, RZ, 0xc0, !PT ;  /* 0x000000402cff7812 */ /* 0x000fe2000780c0ff */
[----:B------:R-:W-:Y:S01]  /*6300*/  IMAD.MOV.U32 R52, RZ, RZ, RZ ;  /* 0x000000ffff347224 */ /* 0x000fe200078e00ff */
[----:B------:R-:W-:Y:S01]  /*6310*/  LOP3.LUT R0, R0, 0x200000, RZ, 0xc0, !PT ;  /* 0x0020000000007812 */ /* 0x000fe200078ec0ff */
[----:B------:R-:W4:Y:S01]  /*6320*/  LDCU UR57, c[0x0][0x370] ;  /* 0x00006e00ff3977ac */ /* 0x000f220008000800 */
[----:B------:R-:W-:-:S02]  /*6330*/  LOP3.LUT R54, R54, R4, RZ, 0xfc, !PT ;  /* 0x0000000436367212 */ /* 0x000fc400078efcff */
[----:B------:R-:W-:Y:S01]  /*6340*/  LOP3.LUT R23, R0, 0x400000, R23, 0xf8, !PT ;  /* 0x0040000000177812 */ /* 0x000fe200078ef817 */
[----:B-1----:R-:W-:Y:S01]  /*6350*/  ULEA UR44, UR4, UR44, 0x18 ;  /* 0x0000002c042c7291 */ /* 0x002fe2000f8ec0ff */
[----:B------:R-:W-:Y:S01]  /*6360*/  P2R R0, PR, RZ, 0x1 ;  /* 0x00000001ff007803 */ /* 0x000fe20000000000 */
[----:B------:R-:W1:Y:S01]  /*6370*/  LDCU.128 UR4, c[0x0][0xb80] ;  /* 0x00017000ff0477ac */ /* 0x000e620008000c00 */
[----:B------:R-:W-:Y:S01]  /*6380*/  LOP3.LUT R55, R55, 0x60, RZ, 0xc0, !PT ;  /* 0x0000006037377812 */ /* 0x000fe200078ec0ff */
[----:B------:R-:W2:Y:S05]  /*6390*/  LDCU.64 UR62, c[0x0][0x348] ;  /* 0x00006900ff3e77ac */ /* 0x000eaa0008000a00 */
[----:B------:R-:W4:Y:S01]  /*63a0*/  LDS R2, [UR44+0x170] ;  /* 0x0001702cff027984 */ /* 0x000f220008000800 */
[----:B------:R-:W2:Y:S01]  /*63b0*/  LDCU UR42, c[0x0][0xc0c] ;  /* 0x00018180ff2a77ac */ /* 0x000ea20008000800 */
[----:B------:R-:W2:Y:S01]  /*63c0*/  LDCU UR38, c[0x0][0xc30] ;  /* 0x00018600ff2677ac */ /* 0x000ea20008000800 */
[----:B------:R-:W2:Y:S01]  /*63d0*/  LDCU.64 UR50, c[0x0][0x988] ;  /* 0x00013100ff3277ac */ /* 0x000ea20008000a00 */
[----:B-1----:R-:W-:Y:S01]  /*63e0*/  IMAD.U32 R59, RZ, RZ, UR4 ;  /* 0x00000004ff3b7e24 */ /* 0x002fe2000f8e00ff */
[----:B------:R-:W-:Y:S01]  /*63f0*/  MOV R56, UR7 ;  /* 0x0000000700387c02 */ /* 0x000fe20008000f00 */
[----:B------:R-:W-:Y:S01]  /*6400*/  UIADD3 UR4, UPT, UPT, UR44, 0x200, URZ ;  /* 0x000002002c047890 */ /* 0x000fe2000fffe0ff */
[----:B------:R-:W-:Y:S01]  /*6410*/  IMAD.U32 R58, RZ, RZ, UR5 ;  /* 0x00000005ff3a7e24 */ /* 0x000fe2000f8e00ff */
[----:B------:R-:W1:Y:S01]  /*6420*/  LDCU.64 UR40, c[0x0][0xc28] ;  /* 0x00018500ff2877ac */ /* 0x000e620008000a00 */
[----:B------:R-:W-:-:S03]  /*6430*/  IMAD.U32 R57, RZ, RZ, UR6 ;  /* 0x00000006ff397e24 */ /* 0x000fc6000f8e00ff */
[----:B------:R-:W-:Y:S01]  /*6440*/  IMAD.U32 R50, RZ, RZ, UR4 ;  /* 0x00000004ff327e24 */ /* 0x000fe2000f8e00ff */
[----:B------:R-:W1:Y:S01]  /*6450*/  LDCU.64 UR60, c[0x0][0x990] ;  /* 0x00013200ff3c77ac */ /* 0x000e620008000a00 */
[----:B------:R-:W1:Y:S01]  /*6460*/  LDCU.128 UR52, c[0x0][0xc10] ;  /* 0x00018200ff3477ac */ /* 0x000e620008000c00 */
[----:B------:R-:W1:Y:S01]  /*6470*/  LDCU UR56, c[0x0][0x374] ;  /* 0x00006e80ff3877ac */ /* 0x000e620008000800 */
[----:B------:R-:W-:Y:S01]  /*6480*/  UMOV UR49, URZ ;  /* 0x000000ff00317c82 */ /* 0x000fe20008000000 */
[----:B------:R-:W-:Y:S01]  /*6490*/  UMOV UR47, URZ ;  /* 0x000000ff002f7c82 */ /* 0x000fe20008000000 */
[C---:B----4-:R-:W-:Y:S01]  /*64a0*/  VIADD R3, R2.reuse, 0x40 ;  /* 0x0000004002037836 */ /* 0x050fe20000000000 */
[----:B------:R-:W-:-:S04]  /*64b0*/  LOP3.LUT R2, R2, 0xffff, RZ, 0xc0, !PT ;  /* 0x0000ffff02027812 */ /* 0x000fc800078ec0ff */
[----:B------:R-:W-:-:S05]  /*64c0*/  LOP3.LUT R3, R3, 0xffff, RZ, 0xc0, !PT ;  /* 0x0000ffff03037812 */ /* 0x000fca00078ec0ff */
[----:B-123--:R4:W-:Y:S02]  /*64d0*/  STL.64 [R1], R2 ;  /* 0x0000000201007387 */ /* 0x00e9e40000100a00 */
.L_x_147:
[----:B----4-:R-:W-:Y:S04]  /*64e0*/  SHF.L.U32 R2, R51, 0x1f, RZ ;  /* 0x0000001f33027819 */ /* 0x010fe800000006ff */
[----:B-1----:R-:W1:Y:S02]  /*64f0*/  SYNCS.PHASECHK.TRANS64.TRYWAIT P0, [UR44+0x120], R2 ;  /* 0x00012002ff0075a7 */ /* 0x002e64000800112c */
[----:B-1----:R-:W-:Y:S05]  /*6500*/  @!P0 BRA `(.L_x_104) ;  /* 0x0000004000b48947 */ /* 0x002fea0003800000 */
.L_x_213:
[----:B-1----:R-:W-:Y:S01]  /*6510*/  LEA R2, R22, UR43, 0x2 ;  /* 0x0000002b16027c11 */ /* 0x002fe2000f8e10ff */
[----:B------:R-:W1:Y:S01]  /*6520*/  LDS.128 R4, [UR44+0x160] ;  /* 0x0001602cff047984 */ /* 0x000e620008000c00 */
[----:B------:R-:W-:Y:S02]  /*6530*/  UIADD3 UR4, UPT, UPT, UR44, 0x128, URZ ;  /* 0x000001282c047890 */ /* 0x000fe4000fffe0ff */
[----:B------:R-:W-:Y:S01]  /*6540*/  UISETP.GE.AND UP0, UPT, UR39, 0x1, UPT ;  /* 0x000000012700788c */ /* 0x000fe2000bf06270 */
[----:B------:R-:W-:Y:S01]  /*6550*/  @!PT LDS RZ, [RZ] ;  /* 0x00000000fffff984 */ /* 0x000fe20000000800 */
[----:B------:R-:W-:Y:S01]  /*6560*/  @!PT LDS RZ, [RZ] ;  /* 0x00000000fffff984 */ /* 0x000fe20000000800 */
[----:B------:R-:W-:Y:S01]  /*6570*/  @!PT LDS RZ, [RZ] ;  /* 0x00000000fffff984 */ /* 0x000fe20000000800 */
[----:B------:R-:W-:Y:S01]  /*6580*/  @!PT LDS RZ, [RZ] ;  /* 0x00000000fffff984 */ /* 0x000fe20000000800 */
[----:B------:R2:W-:Y:S06]  /*6590*/  MEMBAR.ALL.CTA ;  /* 0x0000000000007992 */ /* 0x0005ec0000008000 */
[----:B--2---:R-:W2:Y:S01]  /*65a0*/  FENCE.VIEW.ASYNC.S ;  /* 0x00000000000073c6 */ /* 0x004ea20000000000 */
[----:B------:R-:W-:Y:S09]  /*65b0*/  UPRMT UR4, URZ, 0x654, UR4 ;  /* 0x00000654ff047896 */ /* 0x000ff20008000004 */
[----:B--2---:R-:W-:Y:S01]  /*65c0*/  SYNCS.ARRIVE.TRANS64.RED.A1T0 RZ, [UR4], RZ ;  /* 0x000000ffffff79a7 */ /* 0x004fe20008100404 */
[----:B------:R-:W5:Y:S01]  /*65d0*/  LDL R2, [R2] ;  /* 0x0000000002027983 */ /* 0x000f620000100800 */
[----:B-1----:R-:W-:Y:S11]  /*65e0*/  LOP3.LUT P0, RZ, R6, 0x1, RZ, 0xc0, !PT ;  /* 0x0000000106ff7812 */ /* 0x002ff6000780c0ff */
[----:B------:R-:W-:Y:S02]  /*65f0*/  @!UPT UIADD3 URZ, UPT, UPT, URZ, URZ, URZ ;  /* 0x000000fffffff290 */ /* 0x000fe4000fffe0ff */
[----:B------:R-:W-:Y:S01]  /*6600*/  VOTEU.ANY UP1, P0 ;  /* 0x0000000000ff7886 */ /* 0x000fe20000020100 */
[----:B------:R-:W-:Y:S01]  /*6610*/  PLOP3.LUT P0, PT, PT, PT, UP1, 0x80, 0x8 ;  /* 0x000000000008781c */ /* 0x000fe20003f0f018 */
[----:B------:R-:W-:Y:S11]  /*6620*/  UP2UR UR58, UPR, URZ, 0x2 ;  /* 0x00000002ff3a7883 */ /* 0x000ff60008000000 */
[----:B------:R-:W-:Y:S01]  /*6630*/  @!UPT UIADD3 URZ, UPT, UPT, URZ, URZ, URZ ;  /* 0x000000fffffff290 */ /* 0x000fe2000fffe0ff */
[----:B------:R-:W-:Y:S02]  /*6640*/  @P0 MOV R3, R4 ;  /* 0x0000000400030202 */ /* 0x000fe40000000f00 */
[----:B------:R-:W-:Y:S02]  /*6650*/  @P0 LOP3.LUT R0, R5, 0xffff, RZ, 0xc0, !PT ;  /* 0x0000ffff05000812 */ /* 0x000fe400078ec0ff */
[----:B------:R-:W-:Y:S02]  /*6660*/  @P0 R2UR UR5, R3 ;  /* 0x00000000030502ca */ /* 0x000fe400000e0000 */
[----:B------:R-:W-:Y:S11]  /*6670*/  @P0 R2UR UR4, R0 ;  /* 0x00000000000402ca */ /* 0x000ff600000e0000 */
[----:B------:R-:W-:Y:S02]  /*6680*/  @UP1 UMOV UR37, UR5 ;  /* 0x0000000500251c82 */ /* 0x000fe40008000000 */
[----:B------:R-:W-:Y:S01]  /*6690*/  @UP1 UMOV UR36, UR4 ;  /* 0x0000000400241c82 */ /* 0x000fe20008000000 */
[----:B------:R-:W-:Y:S05]  /*66a0*/  BRA.U !UP0, `(.L_x_105) ;  /* 0x0000000108cc7547 */ /* 0x000fea000b800000 */
[----:B------:R-:W1:Y:S01]  /*66b0*/  LDCU UR9, c[0x0][0xc20] ;  /* 0x00018400ff0977ac */ /* 0x000e620008000800 */
[----:B------:R-:W-:Y:S02]  /*66c0*/  UIMAD.WIDE.U32 UR4, UR56, UR55, URZ ;  /* 0x00000037380472a5 */ /* 0x000fe4000f8e00ff */
[----:B------:R-:W-:Y:S02]  /*66d0*/  UIMAD.WIDE.U32 UR6, UR57, UR52, URZ ;  /* 0x00000034390672a5 */ /* 0x000fe4000f8e00ff */
[----:B------:R-:W-:Y:S02]  /*66e0*/  UIMAD.WIDE.U32 UR10, UR36, UR55, URZ ;  /* 0x00000037240a72a5 */ /* 0x000fe4000f8e00ff */
[----:B------:R-:W-:Y:S02]  /*66f0*/  UISETP.NE.AND UP0, UPT, UR54, 0x1, UPT ;  /* 0x000000013600788c */ /* 0x000fe4000bf05270 */
[----:B------:R-:W-:Y:S02]  /*6700*/  UISETP.NE.AND UP1, UPT, UR42, 0x1, UPT ;  /* 0x000000012a00788c */ /* 0x000fe4000bf25270 */
[----:B------:R-:W-:Y:S02]  /*6710*/  UISETP.NE.AND UP2, UPT, UR39, 0x1, UPT ;  /* 0x000000012700788c */ /* 0x000fe4000bf45270 */
[----:B------:R-:W-:Y:S01]  /*6720*/  UIMAD.WIDE.U32 UR12, UR37, UR52, URZ ;  /* 0x00000034250c72a5 */ /* 0x000fe2000f8e00ff */
[----:B------:R-:W-:Y:S01]  /*6730*/  UMOV UR4, UR5 ;  /* 0x0000000500047c82 */ /* 0x000fe20008000000 */
[----:B------:R-:W-:Y:S01]  /*6740*/  UMOV UR6, UR11 ;  /* 0x0000000b00067c82 */ /* 0x000fe20008000000 */
[----:B-1----:R-:W-:Y:S03]  /*6750*/  USHF.R.U32.HI UR8, URZ, UR9, UR4 ;  /* 0x00000009ff087299 */ /* 0x002fe60008011604 */
[----:B------:R-:W-:Y:S02]  /*6760*/  UMOV UR4, UR7 ;  /* 0x0000000700047c82 */ /* 0x000fe40008000000 */
[----:B------:R-:W-:Y:S02]  /*6770*/  USHF.R.U32.HI UR5, URZ, UR53, UR4 ;  /* 0x00000035ff057299 */ /* 0x000fe40008011604 */
[----:B------:R-:W-:Y:S02]  /*6780*/  USEL UR4, UR56, UR8, !UP0 ;  /* 0x0000000838047287 */ /* 0x000fe4000c000000 */
[----:B------:R-:W-:Y:S02]  /*6790*/  USHF.R.U32.HI UR8, URZ, UR9, UR6 ;  /* 0x00000009ff087299 */ /* 0x000fe40008011606 */
[----:B------:R-:W-:Y:S02]  /*67a0*/  UIMAD.WIDE.U32 UR6, UR4, UR40, URZ ;  /* 0x00000028040672a5 */ /* 0x000fe4000f8e00ff */
[----:B------:R-:W-:Y:S02]  /*67b0*/  USEL UR9, UR57, UR5, !UP1 ;  /* 0x0000000539097287 */ /* 0x000fe4000c800000 */
[----:B------:R-:W-:Y:S02]  /*67c0*/  USEL UR8, UR36, UR8, !UP0 ;  /* 0x0000000824087287 */ /* 0x000fe4000c000000 */
[----:B------:R-:W-:Y:S01]  /*67d0*/  UIMAD.WIDE.U32 UR10, UR9, UR40, URZ ;  /* 0x00000028090a72a5 */ /* 0x000fe2000f8e00ff */
[----:B------:R-:W-:Y:S01]  /*67e0*/  UMOV UR6, UR7 ;  /* 0x0000000700067c82 */ /* 0x000fe20008000000 */
[----:B------:R-:W-:Y:S01]  /*67f0*/  UMOV UR5, UR13 ;  /* 0x0000000d00057c82 */ /* 0x000fe20008000000 */
[----:B------:R-:W-:Y:S02]  /*6800*/  @UP2 USHF.R.U32.HI UR4, URZ, UR41, UR6 ;  /* 0x00000029ff042299 */ /* 0x000fe40008011606 */
[----:B------:R-:W-:Y:S02]  /*6810*/  USHF.R.U32.HI UR5, URZ, UR53, UR5 ;  /* 0x00000035ff057299 */ /* 0x000fe40008011605 */
[----:B------:R-:W-:Y:S02]  /*6820*/  UIMAD UR4, UR39, UR4, URZ ;  /* 0x00000004270472a4 */ /* 0x000fe4000f8e02ff */
[----:B------:R-:W-:Y:S02]  /*6830*/  USEL UR5, UR37, UR5, !UP1 ;  /* 0x0000000525057287 */ /* 0x000fe4000c800000 */
[----:B------:R-:W-:Y:S01]  /*6840*/  UISETP.GE.AND UP0, UPT, UR8, UR4, UPT ;  /* 0x000000040800728c */ /* 0x000fe2000bf06270 */
[----:B------:R-:W-:Y:S01]  /*6850*/  UMOV UR6, UR11 ;  /* 0x0000000b00067c82 */ /* 0x000fe20008000000 */
[----:B------:R-:W-:Y:S02]  /*6860*/  UIMAD.WIDE.U32 UR10, UR8, UR40, URZ ;  /* 0x00000028080a72a5 */ /* 0x000fe4000f8e00ff */
[----:B------:R-:W-:Y:S04]  /*6870*/  @UP2 USHF.R.U32.HI UR9, URZ, UR41, UR6 ;  /* 0x00000029ff092299 */ /* 0x000fe80008011606 */
[----:B------:R-:W-:Y:S01]  /*6880*/  UIMAD UR6, UR39, UR9, URZ ;  /* 0x00000009270672a4 */ /* 0x000fe2000f8e02ff */
[----:B------:R-:W-:Y:S03]  /*6890*/  UMOV UR4, UR11 ;  /* 0x0000000b00047c82 */ /* 0x000fe60008000000 */
[----:B------:R-:W-:Y:S02]  /*68a0*/  UISETP.GE.OR UP0, UPT, UR5, UR6, UP0 ;  /* 0x000000060500728c */ /* 0x000fe40008706670 */
[----:B------:R-:W-:Y:S02]  /*68b0*/  USHF.R.U32.HI UR4, URZ, UR41, UR4 ;  /* 0x00000029ff047299 */ /* 0x000fe40008011604 */
[----:B------:R-:W-:Y:S02]  /*68c0*/  UIMAD.WIDE.U32 UR6, UR5, UR40, URZ ;  /* 0x00000028050672a5 */ /* 0x000fe4000f8e00ff */
[----:B------:R-:W-:Y:S02]  /*68d0*/  USEL UR11, UR8, UR4, !UP2 ;  /* 0x00000004080b7287 */ /* 0x000fe4000d000000 */
[----:B------:R-:W-:Y:S02]  /*68e0*/  UIADD3 UR6, UPT, UPT, -UR5, URZ, URZ ;  /* 0x000000ff05067290 */ /* 0x000fe4000fffe1ff */
[----:B------:R-:W-:Y:S02]  /*68f0*/  UIADD3 UR10, UPT, UPT, -UR11, URZ, URZ ;  /* 0x000000ff0b0a7290 */ /* 0x000fe4000fffe1ff */
[----:B------:R-:W-:Y:S02]  /*6900*/  UIMAD UR6, UR42, UR6, UR37 ;  /* 0x000000062a0672a4 */ /* 0x000fe4000f8e0225 */
[----:B------:R-:W-:Y:S01]  /*6910*/  UIMAD UR10, UR39, UR10, UR8 ;  /* 0x0000000a270a72a4 */ /* 0x000fe2000f8e0208 */
[----:B------:R-:W-:Y:S01]  /*6920*/  @!UP0 UMOV UR4, UR7 ;  /* 0x0000000700048c82 */ /* 0x000fe20008000000 */
[----:B------:R-:W-:Y:S02]  /*6930*/  UIADD3 UR7, UPT, UPT, -UR8, URZ, URZ ;  /* 0x000000ff08077290 */ /* 0x000fe4000fffe1ff */
[----:B------:R-:W-:Y:S04]  /*6940*/  @!UP0 USHF.R.U32.HI UR4, URZ, UR41, UR4 ;  /* 0x00000029ff048299 */ /* 0x000fe80008011604 */
[----:B------:R-:W-:Y:S04]  /*6950*/  @!UP0 USEL UR4, UR5, UR4, !UP2 ;  /* 0x0000000405048287 */ /* 0x000fe8000d000000 */
[----:B------:R-:W-:Y:S02]  /*6960*/  @!UP0 UIMAD UR9, UR9, UR10, UR4 ;  /* 0x0000000a090982a4 */ /* 0x000fe4000f8e0204 */
[----:B------:R-:W-:Y:S02]  /*6970*/  @!UP0 UIADD3 UR10, UPT, UPT, UR11, -UR4, URZ ;  /* 0x800000040b0a8290 */ /* 0x000fe4000fffe0ff */
[----:B------:R-:W-:Y:S02]  /*6980*/  UIMAD UR4, UR54, UR7, UR36 ;  /* 0x00000007360472a4 */ /* 0x000fe4000f8e0224 */
[----:B------:R-:W-:Y:S03]  /*6990*/  @!UP0 UIMAD UR8, UR10, UR39, UR5 ;  /* 0x000000270a0882a4 */ /* 0x000fe6000f8e0205 */
[----:B------:R-:W-:Y:S02]  /*69a0*/  @!UP0 UMOV UR5, UR9 ;  /* 0x0000000900058c82 */ /* 0x000fe40008000000 */
[----:B------:R-:W-:Y:S02]  /*69b0*/  UIMAD UR37, UR5, UR42, UR6 ;  /* 0x0000002a052572a4 */ /* 0x000fe4000f8e0206 */
[----:B------:R-:W-:Y:S11]  /*69c0*/  UIMAD UR36, UR8, UR54, UR4 ;  /* 0x00000036082472a4 */ /* 0x000ff6000f8e0204 */
[----:B------:R-:W-:Y:S01]  /*69d0*/  @!UPT UIADD3 URZ, UPT, UPT, URZ, URZ, URZ ;  /* 0x000000fffffff290 */ /* 0x000fe2000fffe0ff */
.L_x_105:
[----:B------:R-:W-:Y:S01]  /*69e0*/  UISETP.NE.AND UP0, UPT, UR38, 0x1, UPT ;  /* 0x000000012600788c */ /* 0x000fe2000bf05270 */
[----:B------:R-:W-:Y:S01]  /*69f0*/  @P0 SHF.R.U32.HI R4, RZ, 0x10, R5 ;  /* 0x00000010ff040819 */ /* 0x000fe20000011605 */
[----:B------:R-:W-:Y:S01]  /*6a00*/  USHF.L.U32 UR46, UR19, 0x7, URZ ;  /* 0x00000007132e7899 */ /* 0x000fe200080006ff */
[----:B------:R-:W-:Y:S02]  /*6a10*/  BSSY.RECONVERGENT B6, `(.L_x_106) ;  /* 0x0000034000067945 */ /* 0x000fe40003800200 */
[----:B------:R-:W-:Y:S02]  /*6a20*/  @P0 R2UR UR59, R4 ;  /* 0x00000000043b02ca */ /* 0x000fe400000e0000 */
[----:B------:R-:W-:Y:S04]  /*6a30*/  LOP3.LUT P0, RZ, R50, 0x90, RZ, 0xc0, !PT ;  /* 0x0000009032ff7812 */ /* 0x000fe8000780c0ff */
[----:B------:R-:W1:Y:S01]  /*6a40*/  @!UP0 LDCU.128 UR12, c[0x0][0xc10] ;  /* 0x00018200ff0c87ac */ /* 0x000e620008000c00 */
[----:B------:R-:W2:Y:S01]  /*6a50*/  @!UP0 LDCU UR5, c[0x0][0xc0c] ;  /* 0x00018180ff0587ac */ /* 0x000ea20008000800 */
[----:B------:R-:W3:Y:S01]  /*6a60*/  @!UP0 LDCU UR10, c[0x0][0xc20] ;  /* 0x00018400ff0a87ac */ /* 0x000ee20008000800 */
[----:B-1----:R-:W-:Y:S02]  /*6a70*/  UIMAD.WIDE.U32 UR8, UR37, UR12, URZ ;  /* 0x0000000c250872a5 */ /* 0x002fe4000f8e00ff */
[----:B------:R-:W-:Y:S02]  /*6a80*/  UIMAD.WIDE.U32 UR6, UR36, UR15, URZ ;  /* 0x0000000f240672a5 */ /* 0x000fe4000f8e00ff */
[----:B------:R-:W-:Y:S03]  /*6a90*/  @!UP0 UISETP.NE.AND UP1, UPT, UR14, 0x1, UPT ;  /* 0x000000010e00888c */ /* 0x000fe6000bf25270 */
[----:B------:R-:W-:Y:S01]  /*6aa0*/  @!UP0 UMOV UR4, UR9 ;  /* 0x0000000900048c82 */ /* 0x000fe20008000000 */
[----:B--2---:R-:W-:Y:S02]  /*6ab0*/  @!UP0 UISETP.NE.AND UP2, UPT, UR5, 0x1, UPT ;  /* 0x000000010500888c */ /* 0x004fe4000bf45270 */
[----:B------:R-:W-:Y:S01]  /*6ac0*/  @!UP0 USHF.R.U32.HI UR4, URZ, UR13, UR4 ;  /* 0x0000000dff048299 */ /* 0x000fe20008011604 */
[----:B------:R-:W-:Y:S02]  /*6ad0*/  @!UP0 UMOV UR6, UR7 ;  /* 0x0000000700068c82 */ /* 0x000fe40008000000 */
[----:B---3--:R-:W-:Y:S02]  /*6ae0*/  @!UP0 USHF.R.U32.HI UR6, URZ, UR10, UR6 ;  /* 0x0000000aff068299 */ /* 0x008fe40008011606 */
[----:B------:R-:W-:Y:S02]  /*6af0*/  @!UP0 USEL UR7, UR37, UR4, !UP2 ;  /* 0x0000000425078287 */ /* 0x000fe4000d000000 */
[----:B------:R-:W-:Y:S04]  /*6b00*/  @!UP0 USEL UR6, UR36, UR6, !UP1 ;  /* 0x0000000624068287 */ /* 0x000fe8000c800000 */
[----:B------:R-:W-:Y:S02]  /*6b10*/  @!UP0 UIADD3 UR4, UPT, UPT, -UR7, UR6, URZ ;  /* 0x0000000607048290 */ /* 0x000fe4000fffe1ff */
[----:B------:R-:W-:Y:S02]  /*6b20*/  @!UP0 UIADD3 UR6, UPT, UPT, UR7, -UR6, URZ ;  /* 0x8000000607068290 */ /* 0x000fe4000fffe0ff */
[----:B------:R-:W-:Y:S02]  /*6b30*/  @!UP0 UIMAD UR37, UR4, UR5, UR37 ;  /* 0x00000005042582a4 */ /* 0x000fe4000f8e0225 */
[----:B------:R-:W-:Y:S01]  /*6b40*/  @!UP0 UIMAD UR36, UR6, UR14, UR36 ;  /* 0x0000000e062482a4 */ /* 0x000fe2000f8e0224 */
[----:B------:R-:W-:Y:S11]  /*6b50*/  @!P0 BRA `(.L_x_107) ;  /* 0x00000000007c8947 */ /* 0x000ff60003800000 */
[----:B------:R-:W1:Y:S01]  /*6b60*/  LDCU.64 UR8, c[0x4][0x80] ;  /* 0x01001000ff0877ac */ /* 0x000e620008000a00 */
[----:B------:R-:W-:Y:S01]  /*6b70*/  MOV R16, 0x0 ;  /* 0x0000000000107802 */ /* 0x000fe20000000f00 */
[----:B------:R-:W-:Y:S02]  /*6b80*/  HFMA2 R12, -RZ, RZ, 0, 5.9604644775390625e-08 ;  /* 0x00000001ff0c7431 */ /* 0x000fe400000001ff */
[----:B------:R-:W-:Y:S01]  /*6b90*/  IMAD.MOV.U32 R8, RZ, RZ, 0x70 ;  /* 0x00000070ff087424 */ /* 0x000fe200078e00ff */
[----:B------:R2:W3:Y:S01]  /*6ba0*/  LDC.64 R14, c[0x4][R16] ;  /* 0x01000000100e7b82 */ /* 0x0004e20000000a00 */
[----:B------:R-:W4:Y:S01]  /*6bb0*/  LDCU.64 UR6, c[0x4][0x88] ;  /* 0x01001100ff0677ac */ /* 0x000f220008000a00 */
[----:B------:R-:W-:Y:S01]  /*6bc0*/  IMAD.MOV.U32 R13, RZ, RZ, RZ ;  /* 0x000000ffff0d7224 */ /* 0x000fe200078e00ff */
[----:B------:R-:W2:Y:S01]  /*6bd0*/  LDCU.64 UR4, c[0x4][0x8] ;  /* 0x01000100ff0477ac */ /* 0x000ea20008000a00 */
[----:B-1----:R-:W-:Y:S01]  /*6be0*/  MOV R5, UR9 ;  /* 0x0000000900057c02 */ /* 0x002fe20008000f00 */
[----:B------:R-:W-:Y:S01]  /*6bf0*/  IMAD.U32 R4, RZ, RZ, UR8 ;  /* 0x00000008ff047e24 */ /* 0x000fe2000f8e00ff */
[----:B----4-:R-:W-:Y:S01]  /*6c00*/  MOV R7, UR7 ;  /* 0x0000000700077c02 */ /* 0x010fe20008000f00 */
[----:B------:R-:W-:Y:S01]  /*6c10*/  IMAD.U32 R6, RZ, RZ, UR6 ;  /* 0x00000006ff067e24 */ /* 0x000fe2000f8e00ff */
[----:B--2---:R-:W-:Y:S01]  /*6c20*/  MOV R11, UR5 ;  /* 0x00000005000b7c02 */ /* 0x004fe20008000f00 */
[----:B------:R-:W-:Y:S02]  /*6c30*/  IMAD.U32 R10, RZ, RZ, UR4 ;  /* 0x00000004ff0a7e24 */ /* 0x000fe4000f8e00ff */
[----:B------:R-:W-:Y:S07]  /*6c40*/  LEPC R20, `(.L_x_108) ;  /* 0x000000001014794e */ /* 0x000fee0000000000 */
[----:B---3-5:R-:W-:Y:S05]  /*6c50*/  CALL.ABS.NOINC R14 ;  /* 0x000000000e007343 */ /* 0x028fea0003c00000 */
.L_x_108:
[----:B------:R-:W1:Y:S01]  /*6c60*/  LDCU.64 UR8, c[0x4][0x80] ;  /* 0x01001000ff0877ac */ /* 0x000e620008000a00 */
[----:B------:R-:W2:Y:S01]  /*6c70*/  LDC.64 R16, c[0x4][R16] ;  /* 0x0100000010107b82 */ /* 0x000ea20000000a00 */
[----:B------:R-:W-:Y:S02]  /*6c80*/  HFMA2 R12, -RZ, RZ, 0, 5.9604644775390625e-08 ;  /* 0x00000001ff0c7431 */ /* 0x000fe400000001ff */
[----:B------:R-:W-:Y:S02]  /*6c90*/  IMAD.MOV.U32 R8, RZ, RZ, 0x70 ;  /* 0x00000070ff087424 */ /* 0x000fe400078e00ff */
[----:B------:R-:W-:Y:S01]  /*6ca0*/  IMAD.MOV.U32 R13, RZ, RZ, RZ ;  /* 0x000000ffff0d7224 */ /* 0x000fe200078e00ff */
[----:B------:R-:W3:Y:S01]  /*6cb0*/  LDCU.64 UR6, c[0x4][0x88] ;  /* 0x01001100ff0677ac */ /* 0x000ee20008000a00 */
[----:B------:R-:W4:Y:S01]  /*6cc0*/  LDCU.64 UR4, c[0x4][0x8] ;  /* 0x01000100ff0477ac */ /* 0x000f220008000a00 */
[----:B-1----:R-:W-:Y:S02]  /*6cd0*/  MOV R4, UR8 ;  /* 0x0000000800047c02 */ /* 0x002fe40008000f00 */
[----:B------:R-:W-:Y:S02]  /*6ce0*/  MOV R5, UR9 ;  /* 0x0000000900057c02 */ /* 0x000fe40008000f00 */
[----:B---3--:R-:W-:Y:S01]  /*6cf0*/  MOV R7, UR7 ;  /* 0x0000000700077c02 */ /* 0x008fe20008000f00 */
[----:B------:R-:W-:Y:S01]  /*6d00*/  IMAD.U32 R6, RZ, RZ, UR6 ;  /* 0x00000006ff067e24 */ /* 0x000fe2000f8e00ff */
[----:B----4-:R-:W-:Y:S01]  /*6d10*/  MOV R11, UR5 ;  /* 0x00000005000b7c02 */ /* 0x010fe20008000f00 */
[----:B------:R-:W-:Y:S02]  /*6d20*/  IMAD.U32 R10, RZ, RZ, UR4 ;  /* 0x00000004ff0a7e24 */ /* 0x000fe4000f8e00ff */
[----:B------:R-:W-:Y:S07]  /*6d30*/  LEPC R20, `(.L_x_107) ;  /* 0x000000001014794e */ /* 0x000fee0000000000 */
[----:B--2---:R-:W-:Y:S05]  /*6d40*/  CALL.ABS.NOINC R16 ;  /* 0x0000000010007343 */ /* 0x004fea0003c00000 */
.L_x_107:
[----:B------:R-:W-:Y:S05]  /*6d50*/  BSYNC.RECONVERGENT B6 ;  /* 0x0000000000067941 */ /* 0x000fea0003800200 */
.L_x_106:
[----:B------:R-:W-:Y:S01]  /*6d60*/  R2UR UR4, R49 ;  /* 0x00000000310472ca */ /* 0x000fe200000e0000 */
[----:B------:R-:W-:Y:S01]  /*6d70*/  UISETP.NE.U32.AND UP0, UPT, UR60, URZ, UPT ;  /* 0x000000ff3c00728c */ /* 0x000fe2000bf05070 */
[----:B------:R-:W-:Y:S02]  /*6d80*/  ISETP.NE.U32.AND P4, PT, R42, RZ, PT ;  /* 0x000000ff2a00720c */ /* 0x000fe40003f85070 */
[----:B------:R-:W-:Y:S01]  /*6d90*/  ISETP.NE.U32.AND P2, PT, RZ, UR50, PT ;  /* 0x00000032ff007c0c */ /* 0x000fe2000bf45070 */
[----:B------:R-:W-:Y:S01]  /*6da0*/  UISETP.NE.AND.EX UP1, UPT, UR61, URZ, UPT, UP0 ;  /* 0x000000ff3d00728c */ /* 0x000fe2000bf25300 */
[----:B------:R-:W-:Y:S01]  /*6db0*/  ISETP.NE.AND.EX P4, PT, R43, RZ, PT, P4 ;  /* 0x000000ff2b00720c */ /* 0x000fe20003f85340 */
[----:B------:R-:W-:Y:S01]  /*6dc0*/  UPLOP3.LUT UP0, UPT, UPT, UPT, UPT, 0x40, 0x4 ;  /* 0x000000000004789c */ /* 0x000fe20003f0e870 */
[----:B------:R-:W-:Y:S05]  /*6dd0*/  ISETP.NE.AND.EX P2, PT, RZ, UR51, PT, P2 ;  /* 0x00000033ff007c0c */ /* 0x000fea000bf45320 */
[----:B------:R-:W-:Y:S06]  /*6de0*/  UISETP.NE.AND UP2, UPT, UR4, URZ, UPT ;  /* 0x000000ff0400728c */ /* 0x000fec000bf45270 */
[----:B------:R-:W-:Y:S05]  /*6df0*/  PLOP3.LUT P1, PT, PT, PT, UP2, 0x80, 0x8 ;  /* 0x000000000008781c */ /* 0x000fea0003f2f028 */
[----:B------:R-:W-:Y:S06]  /*6e00*/  @UP2 UPLOP3.LUT UP0, UPT, UPT, UPT, UP1, 0x80, 0x8 ;  /* 0x000000000008289c */ /* 0x000fec0003f0f010 */
[----:B------:R-:W-:Y:S01]  /*6e10*/  PLOP3.LUT P0, PT, PT, PT, UP0, 0x80, 0x8 ;  /* 0x000000000008781c */ /* 0x000fe20003f0f008 */
[----:B------:R-:W-:Y:S01]  /*6e20*/  @!UPT UIADD3 URZ, UPT, UPT, URZ, URZ, URZ ;  /* 0x000000fffffff290 */ /* 0x000fe2000fffe0ff */
[----:B------:R-:W-:Y:S11]  /*6e30*/  BRA.U !UP1, `(.L_x_109) ;  /* 0x00000001093c7547 */ /* 0x000ff6000b800000 */
[----:B------:R-:W-:Y:S01]  /*6e40*/  UISETP.NE.U32.AND UP0, UPT, UR50, URZ, UPT ;  /* 0x000000ff3200728c */ /* 0x000fe2000bf05070 */
[----:B------:R-:W-:Y:S01]  /*6e50*/  HFMA2 R0, -RZ, RZ, 0, 5.9604644775390625e-08 ;  /* 0x00000001ff007431 */ /* 0x000fe200000001ff */
[----:B------:R-:W1:Y:S01]  /*6e60*/  LDCU.64 UR8, c[0x0][0x358] ;  /* 0x00006b00ff0877ac */ /* 0x000e620008000a00 */
[----:B------:R-:W-:Y:S01]  /*6e70*/  IMAD.MOV.U32 R45, RZ, RZ, 0x1 ;  /* 0x00000001ff2d7424 */ /* 0x000fe200078e00ff */
[----:B------:R-:W-:Y:S06]  /*6e80*/  UISETP.NE.AND.EX UP0, UPT, UR51, URZ, UPT, UP0 ;  /* 0x000000ff3300728c */ /* 0x000fec000bf05300 */
        /* <DEDUP_REMOVED lines=9> */
[----:B-12---:R-:W-:Y:S02]  /*6f20*/  @!P3 IMAD.U32 R27, RZ, RZ, UR4 ;  /* 0x00000004ff1bbe24 */ /* 0x006fe4000f8e00ff */
.L_x_109:
[----:B------:R-:W-:Y:S05]  /*6f30*/  @!P4 BRA `(.L_x_110) ;  /* 0x000000000024c947 */ /* 0x000fea0003800000 */
[----:B------:R-:W-:Y:S01]  /*6f40*/  ISETP.NE.U32.AND P3, PT, R40, RZ, PT ;  /* 0x000000ff2800720c */ /* 0x000fe20003f65070 */
[----:B------:R-:W1:Y:S03]  /*6f50*/  LDCU.64 UR4, c[0x0][0x358] ;  /* 0x00006b00ff0477ac */ /* 0x000e660008000a00 */
[----:B------:R-:W-:Y:S11]  /*6f60*/  ISETP.NE.AND.EX P3, PT, R41, RZ, PT, P3 ;  /* 0x000000ff2900720c */ /* 0x000ff60003f65330 */
[----:B------:R-:W-:Y:S02]  /*6f70*/  @!UPT UIADD3 URZ, UPT, UPT, URZ, URZ, URZ ;  /* 0x000000fffffff290 */ /* 0x000fe4000fffe0ff */
[----:B------:R-:W2:Y:S01]  /*6f80*/  @P3 LDC.64 R4, c[0x0][0x9a8] ;  /* 0x00026a00ff043b82 */ /* 0x000ea20000000a00 */
[----:B------:R-:W-:Y:S04]  /*6f90*/  @P3 IMAD R0, R42, UR48, RZ ;  /* 0x000000302a003c24 */ /* 0x000fe8000f8e02ff */
[----:B--2---:R-:W-:Y:S05]  /*6fa0*/  @P3 IMAD.WIDE R4, R0, 0x4, R4 ;  /* 0x0000000400043825 */ /* 0x004fea00078e0204 */
[----:B-1---5:R1:W5:Y:S02]  /*6fb0*/  @P3 LDG.E R24, desc[UR4][R4.64] ;  /* 0x0000000404183981 */ /* 0x022364000c1e1900 */
[----:B-1----:R-:W2:Y:S02]  /*6fc0*/  @!P3 LDC R24, c[0x0][0x9a0] ;  /* 0x00026800ff18bb82 */ /* 0x002ea40000000800 */
.L_x_110:
[----:B-----5:R-:W-:Y:S01]  /*6fd0*/  FSETP.NEU.AND P3, PT, R27, RZ, PT ;  /* 0x000000ff1b00720b */ /* 0x020fe20003f6d000 */
[----:B------:R-:W1:Y:S01]  /*6fe0*/  LDCU.128 UR12, c[0x0][0xb90] ;  /* 0x00017200ff0c77ac */ /* 0x000e620008000c00 */
[----:B------:R-:W-:Y:S01]  /*6ff0*/  SEL R3, RZ, 0xffffffff, P2 ;  /* 0xffffffffff037807 */ /* 0x000fe20001000000 */
[----:B------:R-:W-:Y:S01]  /*7000*/  IMAD.SHL.U32 R67, R54, 0x2, RZ ;  /* 0x0000000236437824 */ /* 0x000fe200078e00ff */
[----:B------:R-:W-:Y:S01]  /*7010*/  @P1 LOP3.LUT P2, RZ, R45, 0xff, RZ, 0xc0, !PT ;  /* 0x000000ff2dff1812 */ /* 0x000fe2000784c0ff */
[----:B------:R-:W-:Y:S01]  /*7020*/  BSSY B1, `(.L_x_111) ;  /* 0x0000052000017945 */ /* 0x000fe20003800000 */
[----:B------:R-:W-:Y:S01]  /*7030*/  @P1 SEL R0, RZ, 0xffffffff, P3 ;  /* 0xffffffffff001807 */ /* 0x000fe20001800000 */
[----:B------:R-:W-:Y:S01]  /*7040*/  IMAD.MOV.U32 R69, RZ, RZ, 0x1 ;  /* 0x00000001ff457424 */ /* 0x000fe200078e00ff */
[----:B------:R-:W-:Y:S01]  /*7050*/  LOP3.LUT R53, R53, 0x1, RZ, 0x3c, !PT ;  /* 0x0000000135357812 */ /* 0x000fe200078e3cff */
[----:B------:R-:W3:Y:S01]  /*7060*/  LDCU UR11, c[0x0][0xba0] ;  /* 0x00017400ff0b77ac */ /* 0x000ee20008000800 */
[----:B------:R-:W-:Y:S01]  /*7070*/  @P0 SEL R0, R3, R0, !P2 ;  /* 0x0000000003000207 */ /* 0x000fe20005000000 */
[----:B------:R-:W-:Y:S01]  /*7080*/  IMAD.IADD R25, R23, 0x1, R2 ;  /* 0x0000000117197824 */ /* 0x000fe200078e0202 */
[----:B------:R-:W-:Y:S01]  /*7090*/  LEA R64, R22, UR44, 0x3 ;  /* 0x0000002c16407c11 */ /* 0x000fe2000f8e18ff */
[----:B------:R-:W-:Y:S01]  /*70a0*/  USHF.L.U32 UR8, UR45, 0x6, URZ ;  /* 0x000000062d087899 */ /* 0x000fe200080006ff */
[----:B------:R-:W-:Y:S01]  /*70b0*/  @P1 LOP3.LUT R0, R0, 0x1, RZ, 0xc0, !PT ;  /* 0x0000000100001812 */ /* 0x000fe200078ec0ff */
[----:B------:R-:W-:Y:S01]  /*70c0*/  IMAD.MOV.U32 R26, RZ, RZ, RZ ;  /* 0x000000ffff1a7224 */ /* 0x000fe200078e00ff */
[----:B------:R-:W-:Y:S02]  /*70d0*/  R2UR UR4, R58 ;  /* 0x000000003a0472ca */ /* 0x000fe400000e0000 */
[----:B------:R-:W-:Y:S02]  /*70e0*/  CS2R R38, SRZ ;  /* 0x0000000000267805 */ /* 0x000fe4000001ff00 */
[----:B------:R-:W-:Y:S01]  /*70f0*/  ISETP.NE.U32.OR P6, PT, R0, 0x1, !P1 ;  /* 0x000000010000780c */ /* 0x000fe20004fc5470 */
[----:B------:R-:W-:Y:S01]  /*7100*/  IMAD.U32 R63, RZ, RZ, UR8 ;  /* 0x00000008ff3f7e24 */ /* 0x000fe2000f8e00ff */
[----:B------:R-:W-:Y:S02]  /*7110*/  R2UR UR6, R57 ;  /* 0x00000000390672ca */ /* 0x000fe400000e0000 */
[----:B------:R-:W-:Y:S02]  /*7120*/  CS2R R36, SRZ ;  /* 0x0000000000247805 */ /* 0x000fe4000001ff00 */
[----:B------:R-:W-:Y:S02]  /*7130*/  R2UR UR10, R59 ;  /* 0x000000003b0a72ca */ /* 0x000fe400000e0000 */
[----:B------:R-:W-:Y:S02]  /*7140*/  CS2R R30, SRZ ;  /* 0x00000000001e7805 */ /* 0x000fe4000001ff00 */
[----:B------:R-:W-:Y:S02]  /*7150*/  R2UR UR9, R56 ;  /* 0x00000000380972ca */ /* 0x000fe400000e0000 */
[----:B------:R-:W-:Y:S02]  /*7160*/  CS2R R28, SRZ ;  /* 0x00000000001c7805 */ /* 0x000fe4000001ff00 */
[----:B------:R-:W-:Y:S01]  /*7170*/  PLOP3.LUT P2, PT, PT, PT, UP1, 0x80, 0x8 ;  /* 0x000000000008781c */ /* 0x000fe20003f4f018 */
[----:B------:R-:W-:Y:S01]  /*7180*/  VIADD R68, R67, UR44 ;  /* 0x0000002c43447c36 */ /* 0x000fe20008000000 */
[----:B------:R-:W-:Y:S01]  /*7190*/  LOP3.LUT P4, R65, R45, 0xff, RZ, 0xc0, !PT ;  /* 0x000000ff2d417812 */ /* 0x000fe2000788c0ff */
[----:B------:R-:W-:Y:S01]  /*71a0*/  UIMAD.WIDE.U32 UR4, UR8, UR4, URZ ;  /* 0x00000004080472a5 */ /* 0x000fe2000f8e00ff */
[----:B------:R-:W-:Y:S02]  /*71b0*/  SEL R4, RZ, 0xffffffff, P3 ;  /* 0xffffffffff047807 */ /* 0x000fe40001800000 */
[----:B------:R-:W-:Y:S01]  /*71c0*/  @P6 SHF.L.U32 R0, R53, 0x1f, RZ ;  /* 0x0000001f35006819 */ /* 0x000fe200000006ff */
[----:B------:R-:W-:Y:S01]  /*71d0*/  USHF.R.U32.HI UR5, URZ, UR6, UR5 ;  /* 0x00000006ff057299 */ /* 0x000fe20008011605 */
[----:B------:R-:W-:Y:S01]  /*71e0*/  P2R R66, PR, RZ, 0x40 ;  /* 0x00000040ff427803 */ /* 0x000fe20000000000 */
[----:B------:R-:W-:Y:S01]  /*71f0*/  UISETP.NE.AND UP0, UPT, UR10, 0x1, UPT ;  /* 0x000000010a00788c */ /* 0x000fe2000bf05270 */
[----:B------:R4:W2:Y:S03]  /*7200*/  @P6 SYNCS.PHASECHK.TRANS64.TRYWAIT P1, [UR44+0xd0], R0 ;  /* 0x0000d000ff0065a7 */ /* 0x0008a6000802112c */
[----:B------:R-:W-:Y:S01]  /*7210*/  USEL UR5, UR8, UR5, !UP0 ;  /* 0x0000000508057287 */ /* 0x000fe2000c000000 */
[----:B------:R-:W-:Y:S01]  /*7220*/  @P2 SEL R4, R3, R4, !P4 ;  /* 0x0000000403042207 */ /* 0x000fe20006000000 */
[----:B------:R-:W-:Y:S03]  /*7230*/  UISETP.NE.AND UP0, UPT, UR9, 0x1, UPT ;  /* 0x000000010900788c */ /* 0x000fe6000bf05270 */
[----:B------:R-:W-:Y:S01]  /*7240*/  LOP3.LUT R4, R4, 0x1, RZ, 0xc0, !PT ;  /* 0x0000000104047812 */ /* 0x000fe200078ec0ff */
[----:B------:R-:W-:Y:S02]  /*7250*/  IMAD R6, RZ, RZ, -UR5 ;  /* 0x80000005ff067e24 */ /* 0x000fe4000f8e02ff */
[----:B------:R-:W-:Y:S01]  /*7260*/  IMAD.U32 R62, RZ, RZ, UR5 ;  /* 0x00000005ff3e7e24 */ /* 0x000fe2000f8e00ff */
[----:B------:R-:W-:Y:S01]  /*7270*/  ISETP.NE.U32.AND P5, PT, R4, 0x1, PT ;  /* 0x000000010400780c */ /* 0x000fe20003fa5070 */
[----:B------:R-:W-:Y:S03]  /*7280*/  IMAD R63, R6, UR10, R63 ;  /* 0x0000000a063f7c24 */ /* 0x000fe6000f8e023f */
[----:B------:R-:W-:Y:S02]  /*7290*/  P2R R70, PR, RZ, 0x20 ;  /* 0x00000020ff467803 */ /* 0x000fe40000000000 */
[----:B----4-:R-:W-:Y:S04]  /*72a0*/  SHF.L.U32 R0, R52, 0x1f, RZ ;  /* 0x0000001f34007819 */ /* 0x010fe800000006ff */
[----:B------:R4:W4:Y:S01]  /*72b0*/  SYNCS.PHASECHK.TRANS64.TRYWAIT P0, [R64+URZ+0x130], R0 ;  /* 0x00013000400075a7 */ /* 0x00092200080011ff */
[----:B-1----:R-:W-:Y:S07]  /*72c0*/  UIMAD.WIDE.U32 UR6, UR5, UR12, URZ ;  /* 0x0000000c050672a5 */ /* 0x002fee000f8e00ff */
[----:B------:R-:W-:Y:S02]  /*72d0*/  UMOV UR4, UR7 ;  /* 0x0000000700047c82 */ /* 0x000fe40008000000 */
[----:B------:R-:W-:Y:S04]  /*72e0*/  USHF.R.U32.HI UR4, URZ, UR13, UR4 ;  /* 0x0000000dff047299 */ /* 0x000fe80008011604 */
[----:B------:R-:W-:Y:S02]  /*72f0*/  USEL UR4, UR5, UR4, !UP0 ;  /* 0x0000000405047287 */ /* 0x000fe4000c000000 */
[----:B------:R-:W-:Y:S02]  /*7300*/  UISETP.NE.AND UP0, UPT, UR14, 0x1, UPT ;  /* 0x000000010e00788c */ /* 0x000fe4000bf05270 */
[----:B------:R-:W-:Y:S02]  /*7310*/  UIMAD.WIDE.U32 UR6, UR4, UR15, URZ ;  /* 0x0000000f040672a5 */ /* 0x000fe4000f8e00ff */
[----:B------:R-:W-:Y:S02]  /*7320*/  IMAD.U32 R61, RZ, RZ, UR4 ;  /* 0x00000004ff3d7e24 */ /* 0x000fe4000f8e00ff */
[----:B------:R-:W-:Y:S01]  /*7330*/  IMAD R5, RZ, RZ, -UR4 ;  /* 0x80000004ff057e24 */ /* 0x000fe2000f8e02ff */
[----:B------:R-:W-:Y:S01]  /*7340*/  PLOP3.LUT P2, PT, PT, PT, UP0, 0x80, 0x8 ;  /* 0x000000000008781c */ /* 0x000fe20003f4f008 */
[----:B------:R-:W-:Y:S01]  /*7350*/  IMAD.U32 R60, RZ, RZ, UR4 ;  /* 0x00000004ff3c7e24 */ /* 0x000fe2000f8e00ff */
[----:B------:R-:W-:Y:S01]  /*7360*/  UMOV UR6, UR7 ;  /* 0x0000000700067c82 */ /* 0x000fe20008000000 */
[----:B------:R-:W-:Y:S01]  /*7370*/  IMAD R62, R5, UR9, R62 ;  /* 0x00000009053e7c24 */ /* 0x000fe2000f8e023e */
[----:B---3--:R-:W-:Y:S06]  /*7380*/  USHF.R.U32.HI UR6, URZ, UR11, UR6 ;  /* 0x0000000bff067299 */ /* 0x008fec0008011606 */
[----:B------:R-:W-:Y:S05]  /*7390*/  SEL R61, R61, UR6, !P2 ;  /* 0x000000063d3d7c07 */ /* 0x000fea000d000000 */
[----:B------:R-:W-:Y:S04]  /*73a0*/  IMAD.MOV R3, RZ, RZ, -R61 ;  /* 0x000000ffff037224 */ /* 0x000fe800078e0a3d */
[----:B------:R-:W-:Y:S01]  /*73b0*/  IMAD R60, R3, UR14, R60 ;  /* 0x0000000e033c7c24 */ /* 0x000fe2000f8e023c */
[----:B--2---:R-:W-:Y:S01]  /*73c0*/  @P6 SEL R69, RZ, 0x1, !P1 ;  /* 0x00000001ff456807 */ /* 0x004fe20004800000 */
[----:B------:R-:W-:Y:S06]  /*73d0*/  @!P6 BRA `(.L_x_112) ;  /* 0x000000000058e947 */ /* 0x000fec0003800000 */
[----:B------:R-:W-:Y:S01]  /*73e0*/  VIADD R2, R68, 0x200 ;  /* 0x0000020044027836 */ /* 0x000fe20000000000 */
[----:B------:R-:W-:Y:S01]  /*73f0*/  LOP3.LUT P6, RZ, R44, 0x40, RZ, 0xc0, !PT ;  /* 0x000000402cff7812 */ /* 0x000fe200078cc0ff */
[----:B------:R-:W-:Y:S01]  /*7400*/  BSSY B0, `(.L_x_113) ;  /* 0x000000e000007945 */ /* 0x000fe20003800000 */
[----:B------:R-:W-:Y:S01]  /*7410*/  ISETP.NE.AND P2, PT, R69, RZ, PT ;  /* 0x000000ff4500720c */ /* 0x000fe20003f45270 */
[----:B------:R-:W-:Y:S01]  /*7420*/  @P5 VIADD R4, R68, 0x210 ;  /* 0x0000021044045836 */ /* 0x000fe20000000000 */
[----:B------:R-:W-:Y:S01]  /*7430*/  PLOP3.LUT P1, PT, PT, PT, PT, 0x8, 0x80 ;  /* 0x000000000080781c */ /* 0x000fe20003f2e170 */
[----:B------:R-:W-:Y:S01]  /*7440*/  IMAD.MOV.U32 R39, RZ, RZ, RZ ;  /* 0x000000ffff277224 */ /* 0x000fe200078e00ff */
[----:B------:R-:W-:Y:S02]  /*7450*/  @P5 PLOP3.LUT P1, PT, P6, PT, PT, 0x80, 0x8 ;  /* 0x000000000008581c */ /* 0x000fe4000372f070 */
[----:B------:R-:W-:Y:S02]  /*7460*/  CS2R R36, SRZ ;  /* 0x0000000000247805 */ /* 0x000fe4000001ff00 */
[----:B------:R-:W-:Y:S02]  /*7470*/  CS2R R30, SRZ ;  /* 0x00000000001e7805 */ /* 0x000fe4000001ff00 */
[----:B------:R-:W-:Y:S07]  /*7480*/  CS2R R28, SRZ ;  /* 0x00000000001c7805 */ /* 0x000fee000001ff00 */
[----:B------:R-:W-:Y:S01]  /*7490*/  @P1 VIADD R4, R2, 0xfffffff0 ;  /* 0xfffffff002041836 */ /* 0x000fe20000000000 */
[----:B------:R-:W-:Y:S06]  /*74a0*/  @P2 BRA `(.L_x_114) ;  /* 0x00000000000c2947 */ /* 0x000fec0003800000 */
[----:B------:R-:W-:Y:S04]  /*74b0*/  SHF.L.U32 R3, R53, 0x1f, RZ ;  /* 0x0000001f35037819 */ /* 0x000fe800000006ff */
[----:B------:R-:W1:Y:S02]  /*74c0*/  SYNCS.PHASECHK.TRANS64.TRYWAIT P1, [UR44+0xd0], R3 ;  /* 0x0000d003ff0075a7 */ /* 0x000e64000802112c */
[----:B-1----:R-:W-:Y:S05]  /*74d0*/  @!P1 BRA `(.L_x_115) ;  /* 0x0000003000d89947 */ /* 0x002fea0003800000 */
.L_x_114:
[----:B------:R-:W-:Y:S05]  /*74e0*/  BSYNC B0 ;  /* 0x0000000000007941 */ /* 0x000fea0003800000 */
.L_x_113:
[----:B------:R-:W-:Y:S01]  /*74f0*/  ISETP.NE.AND P1, PT, R70, RZ, PT ;  /* 0x000000ff4600720c */ /* 0x000fe20003f25270 */
[----:B------:R-:W-:Y:S11]  /*7500*/  HFMA2 R26, -RZ, RZ, 0, 5.9604644775390625e-08 ;  /* 0x00000001ff1a7431 */ /* 0x000ff600000001ff */
[----:B------:R-:W-:Y:S01]  /*7510*/  @!UPT UIADD3 URZ, UPT, UPT, URZ, URZ, URZ ;  /* 0x000000fffffff290 */ /* 0x000fe2000fffe0ff */
[----:B------:R2:W3:Y:S04]  /*7520*/  @P1 LDS.128 R36, [R4] ;  /* 0x0000000004241984 */ /* 0x0004e80000000c00 */
[----:B------:R2:W1:Y:S02]  /*7530*/  @P1 LDS.128 R28, [R67+UR44+0x200] ;  /* 0x0002002c431c1984 */ /* 0x0004640008000c00 */
.L_x_112:
[----:B------:R-:W-:Y:S05]  /*7540*/  BSYNC B1 ;  /* 0x0000000000017941 */ /* 0x000fea0003800000 */
.L_x_111:
[----:B-1----:R-:W-:Y:S04]  /*7550*/  SHF.R.U32.HI R2, RZ, 0x15, R25 ;  /* 0x00000015ff027819 */ /* 0x002fe80000011619 */
[----:B------:R-:W-:Y:S01]  /*7560*/  LOP3.LUT P1, RZ, R2, 0x3, R46, 0x48, !PT ;  /* 0x0000000302ff7812 */ /* 0x000fe2000782482e */
[----:B------:R-:W-:Y:S01]  /*7570*/  @!UPT UIADD3 URZ, UPT, UPT, URZ, URZ, URZ ;  /* 0x000000fffffff290 */ /* 0x000fe2000fffe0ff */
[----:B----4-:R-:W-:Y:S11]  /*7580*/  @P0 BRA `(.L_x_116) ;  /* 0x0000000000080947 */ /* 0x010ff60003800000 */
[----:B------:R-:W1:Y:S02]  /*7590*/  SYNCS.PHASECHK.TRANS64.TRYWAIT P0, [R64+URZ+0x130], R0 ;  /* 0x00013000400075a7 */ /* 0x000e6400080011ff */
[----:B-1----:R-:W-:Y:S05]  /*75a0*/  @!P0 BRA `(.L_x_117) ;  /* 0x0000003000bc8947 */ /* 0x002fea0003800000 */
.L_x_116:
[----:B------:R-:W-:Y:S05]  /*75b0*/  @!P1 BRA `(.L_x_118) ;  /* 0x0000000000409947 */ /* 0x000fea0003800000 */
[----:B------:R-:W4:Y:S01]  /*75c0*/  LDCU.64 UR8, c[0x4][0x70] ;  /* 0x01000e00ff0877ac */ /* 0x000f220008000a00 */
[----:B------:R-:W-:Y:S01]  /*75d0*/  MOV R3, 0x0 ;  /* 0x0000000000037802 */ /* 0x000fe20000000f00 */
[----:B------:R-:W-:Y:S02]  /*75e0*/  HFMA2 R12, -RZ, RZ, 0, 5.9604644775390625e-08 ;  /* 0x00000001ff0c7431 */ /* 0x000fe400000001ff */
[----:B------:R-:W-:Y:S02]  /*75f0*/  IMAD.MOV.U32 R8, RZ, RZ, 0x192 ;  /* 0x00000192ff087424 */ /* 0x000fe400078e00ff */
[----:B------:R-:W-:Y:S01]  /*7600*/  IMAD.MOV.U32 R13, RZ, RZ, RZ ;  /* 0x000000ffff0d7224 */ /* 0x000fe200078e00ff */
[----:B------:R-:W5:Y:S01]  /*7610*/  LDCU.64 UR6, c[0x4][0x78] ;  /* 0x01000f00ff0677ac */ /* 0x000f620008000a00 */
[----:B------:R-:W1:Y:S01]  /*7620*/  LDC.64 R2, c[0x4][R3] ;  /* 0x0100000003027b82 */ /* 0x000e620000000a00 */
[----:B------:R-:W3:Y:S01]  /*7630*/  LDCU.64 UR4, c[0x4][0x10] ;  /* 0x01000200ff0477ac */ /* 0x000ee20008000a00 */
[----:B----4-:R-:W-:Y:S01]  /*7640*/  MOV R5, UR9 ;  /* 0x0000000900057c02 */ /* 0x010fe20008000f00 */
[----:B--2---:R-:W-:Y:S01]  /*7650*/  IMAD.U32 R4, RZ, RZ, UR8 ;  /* 0x00000008ff047e24 */ /* 0x004fe2000f8e00ff */
[----:B-----5:R-:W-:Y:S01]  /*7660*/  MOV R7, UR7 ;  /* 0x0000000700077c02 */ /* 0x020fe20008000f00 */
[----:B------:R-:W-:Y:S01]  /*7670*/  IMAD.U32 R6, RZ, RZ, UR6 ;  /* 0x00000006ff067e24 */ /* 0x000fe2000f8e00ff */
[----:B---3--:R-:W-:Y:S01]  /*7680*/  MOV R11, UR5 ;  /* 0x00000005000b7c02 */ /* 0x008fe20008000f00 */
[----:B------:R-:W-:Y:S02]  /*7690*/  IMAD.U32 R10, RZ, RZ, UR4 ;  /* 0x00000004ff0a7e24 */ /* 0x000fe4000f8e00ff */
[----:B------:R-:W-:Y:S07]  /*76a0*/  LEPC R20, `(.L_x_118) ;  /* 0x000000001014794e */ /* 0x000fee0000000000 */
[----:B-1----:R-:W-:Y:S05]  /*76b0*/  CALL.ABS.NOINC R2 ;  /* 0x0000000002007343 */ /* 0x002fea0003c00000 */
.L_x_118:
[----:B------:R-:W-:Y:S01]  /*76c0*/  SHF.L.U32 R3, R28, 0x10, RZ ;  /* 0x000000101c037819 */ /* 0x000fe200000006ff */
[----:B------:R-:W-:Y:S05]  /*76d0*/  WARPSYNC.ALL ;  /* 0x0000000000007948 */ /* 0x000fea0003800000 */
[----:B------:R-:W-:Y:S01]  /*76e0*/  R2UR UR4, R25 ;  /* 0x00000000190472ca */ /* 0x000fe200000e0000 */
[----:B------:R-:W-:Y:S01]  /*76f0*/  BSSY.RECONVERGENT B0, `(.L_x_119) ;  /* 0x000005b000007945 */ /* 0x000fe20003800200 */
[----:B------:R-:W-:Y:S02]  /*7700*/  SHF.L.U32 R20, R29, 0x10, RZ ;  /* 0x000000101d147819 */ /* 0x000fe400000006ff */
[----:B------:R-:W-:Y:S02]  /*7710*/  MOV R72, 0x10 ;  /* 0x0000001000487802 */ /* 0x000fe40000000f00 */
[----:B------:R-:W-:Y:S02]  /*7720*/  LOP3.LUT P6, RZ, R44, 0x40, RZ, 0xc0, !PT ;  /* 0x000000402cff7812 */ /* 0x000fe400078cc0ff */
[----:B------:R-:W-:Y:S02]  /*7730*/  ISETP.NE.AND P0, PT, R55, RZ, PT ;  /* 0x000000ff3700720c */ /* 0x000fe40003f05270 */
[----:B------:R-:W-:Y:S03]  /*7740*/  SEL R72, R72, 0xfffffff0, !P6 ;  /* 0xfffffff048487807 */ /* 0x000fe60007000000 */
[----:B--2---:R-:W1:Y:S01]  /*7750*/  LDTM.x16 R4, tmem[UR4] ;  /* 0x00000004000479ee */ /* 0x004e620008240000 */
[----:B------:R-:W-:Y:S01]  /*7760*/  IADD3 R68, PT, PT, R68, R72, RZ ;  /* 0x0000004844447210 */ /* 0x000fe20007ffe0ff */
[----:B-1----:R-:W-:Y:S01]  /*7770*/  FMUL R0, R24, R4 ;  /* 0x0000000418007220 */ /* 0x002fe20000400000 */
[----:B------:R-:W-:Y:S01]  /*7780*/  LOP3.LUT R4, R28, 0xffff0000, RZ, 0xc0, !PT ;  /* 0xffff00001c047812 */ /* 0x000fe200078ec0ff */
[C---:B------:R-:W-:Y:S01]  /*7790*/  FMUL R2, R24.reuse, R5 ;  /* 0x0000000518027220 */ /* 0x040fe20000400000 */
[C---:B------:R-:W-:Y:S01]  /*77a0*/  FMUL R5, R24.reuse, R9 ;  /* 0x0000000918057220 */ /* 0x040fe20000400000 */
[C---:B------:R-:W-:Y:S01]  /*77b0*/  FFMA R0, R27.reuse, R3, R0 ;  /* 0x000000031b007223 */ /* 0x040fe20000000000 */
[C---:B------:R-:W-:Y:S01]  /*77c0*/  FMUL R9, R24.reuse, R13 ;  /* 0x0000000d18097220 */ /* 0x040fe20000400000 */
[----:B------:R-:W-:Y:S01]  /*77d0*/  FFMA R2, R27, R4, R2 ;  /* 0x000000041b027223 */ /* 0x000fe20000000002 */
[C---:B------:R-:W-:Y:S01]  /*77e0*/  FMUL R4, R24.reuse, R8 ;  /* 0x0000000818047220 */ /* 0x040fe20000400000 */
[C---:B------:R-:W-:Y:S01]  /*77f0*/  FMUL R8, R24.reuse, R12 ;  /* 0x0000000c18087220 */ /* 0x040fe20000400000 */
[C---:B------:R-:W-:Y:S01]  /*7800*/  FMUL R12, R24.reuse, R16 ;  /* 0x00000010180c7220 */ /* 0x040fe20000400000 */
[----:B------:R-:W-:Y:S01]  /*7810*/  LOP3.LUT R16, R29, 0xffff0000, RZ, 0xc0, !PT ;  /* 0xffff00001d107812 */ /* 0x000fe200078ec0ff */
[----:B------:R-:W-:Y:S01]  /*7820*/  FMUL R3, R24, R6 ;  /* 0x0000000618037220 */ /* 0x000fe20000400000 */
[----:B------:R-:W-:Y:S01]  /*7830*/  F2FP.BF16.F32.PACK_AB R32, R2, R0 ;  /* 0x000000000220723e */ /* 0x000fe200000010ff */
[----:B------:R-:W-:Y:S01]  /*7840*/  FMUL R13, R24, R17 ;  /* 0x00000011180d7220 */ /* 0x000fe20000400000 */
[----:B------:R-:W-:Y:S01]  /*7850*/  SHF.L.U32 R17, R30, 0x10, RZ ;  /* 0x000000101e117819 */ /* 0x000fe200000006ff */
[----:B------:R-:W-:Y:S01]  /*7860*/  FMUL R7, R24, R7 ;  /* 0x0000000718077220 */ /* 0x000fe20000400000 */
[----:B------:R-:W-:Y:S01]  /*7870*/  LOP3.LUT R0, R30, 0xffff0000, RZ, 0xc0, !PT ;  /* 0xffff00001e007812 */ /* 0x000fe200078ec0ff */
[----:B------:R-:W-:Y:S01]  /*7880*/  FFMA R3, R27, R20, R3 ;  /* 0x000000141b037223 */ /* 0x000fe20000000003 */
[----:B------:R-:W-:Y:S01]  /*7890*/  SHF.L.U32 R2, R31, 0x10, RZ ;  /* 0x000000101f027819 */ /* 0x000fe200000006ff */
[----:B------:R-:W-:Y:S01]  /*78a0*/  FFMA R7, R27, R16, R7 ;  /* 0x000000101b077223 */ /* 0x000fe20000000007 */
[----:B------:R-:W-:Y:S01]  /*78b0*/  LOP3.LUT R16, R31, 0xffff0000, RZ, 0xc0, !PT ;  /* 0xffff00001f107812 */ /* 0x000fe200078ec0ff */
[C---:B------:R-:W-:Y:S01]  /*78c0*/  FFMA R4, R27.reuse, R17, R4 ;  /* 0x000000111b047223 */ /* 0x040fe20000000004 */
[----:B------:R-:W-:Y:S01]  /*78d0*/  FFMA R5, R27, R0, R5 ;  /* 0x000000001b057223 */ /* 0x000fe20000000005 */
[----:B---3--:R-:W-:Y:S01]  /*78e0*/  SHF.L.U32 R0, R36, 0x10, RZ ;  /* 0x0000001024007819 */ /* 0x008fe200000006ff */
[C---:B------:R-:W-:Y:S01]  /*78f0*/  FMUL R6, R24.reuse, R10 ;  /* 0x0000000a18067220 */ /* 0x040fe20000400000 */
[C---:B------:R-:W-:Y:S01]  /*7900*/  FMUL R11, R24.reuse, R11 ;  /* 0x0000000b180b7220 */ /* 0x040fe20000400000 */
[----:B------:R-:W-:Y:S01]  /*7910*/  F2FP.BF16.F32.PACK_AB R33, R7, R3 ;  /* 0x000000030721723e */ /* 0x000fe200000010ff */
[----:B------:R-:W-:Y:S01]  /*7920*/  FMUL R10, R24, R14 ;  /* 0x0000000e180a7220 */ /* 0x000fe20000400000 */
[C---:B------:R-:W-:Y:S01]  /*7930*/  FFMA R6, R27.reuse, R2, R6 ;  /* 0x000000021b067223 */ /* 0x040fe20000000006 */
[C---:B------:R-:W-:Y:S01]  /*7940*/  FFMA R11, R27.reuse, R16, R11 ;  /* 0x000000101b0b7223 */ /* 0x040fe2000000000b */
[----:B------:R-:W-:Y:S01]  /*7950*/  LOP3.LUT R2, R36, 0xffff0000, RZ, 0xc0, !PT ;  /* 0xffff000024027812 */ /* 0x000fe200078ec0ff */
[----:B------:R-:W-:Y:S01]  /*7960*/  FFMA R8, R27, R0, R8 ;  /* 0x000000001b087223 */ /* 0x000fe20000000008 */
[C---:B------:R-:W-:Y:S01]  /*7970*/  SHF.L.U32 R3, R37.reuse, 0x10, RZ ;  /* 0x0000001025037819 */ /* 0x040fe200000006ff */
[----:B------:R-:W-:Y:S01]  /*7980*/  FMUL R15, R24, R15 ;  /* 0x0000000f180f7220 */ /* 0x000fe20000400000 */
[----:B------:R-:W-:Y:S01]  /*7990*/  LOP3.LUT R0, R37, 0xffff0000, RZ, 0xc0, !PT ;  /* 0xffff000025007812 */ /* 0x000fe200078ec0ff */
[C---:B------:R-:W-:Y:S01]  /*79a0*/  FFMA R9, R27.reuse, R2, R9 ;  /* 0x000000021b097223 */ /* 0x040fe20000000009 */
[C---:B------:R-:W-:Y:S01]  /*79b0*/  SHF.L.U32 R2, R38.reuse, 0x10, RZ ;  /* 0x0000001026027819 */ /* 0x040fe200000006ff */
[C---:B------:R-:W-:Y:S01]  /*79c0*/  FFMA R10, R27.reuse, R3, R10 ;  /* 0x000000031b0a7223 */ /* 0x040fe2000000000a */
[----:B------:R-:W-:Y:S01]  /*79d0*/  LOP3.LUT R3, R38, 0xffff0000, RZ, 0xc0, !PT ;  /* 0xffff000026037812 */ /* 0x000fe200078ec0ff */
[----:B------:R-:W-:Y:S01]  /*79e0*/  FFMA R15, R27, R0, R15 ;  /* 0x000000001b0f7223 */ /* 0x000fe2000000000f */
[----:B------:R-:W-:Y:S01]  /*79f0*/  F2FP.BF16.F32.PACK_AB R34, R5, R4 ;  /* 0x000000040522723e */ /* 0x000fe200000010ff */
[C---:B------:R-:W-:Y:S01]  /*7a00*/  FMUL R14, R24.reuse, R18 ;  /* 0x00000012180e7220 */ /* 0x040fe20000400000 */
[C---:B------:R-:W-:Y:S01]  /*7a10*/  SHF.L.U32 R0, R39.reuse, 0x10, RZ ;  /* 0x0000001027007819 */ /* 0x040fe200000006ff */
[----:B------:R-:W-:Y:S01]  /*7a20*/  FMUL R19, R24, R19 ;  /* 0x0000001318137220 */ /* 0x000fe20000400000 */
[----:B------:R-:W-:Y:S01]  /*7a30*/  LOP3.LUT R4, R39, 0xffff0000, RZ, 0xc0, !PT ;  /* 0xffff000027047812 */ /* 0x000fe200078ec0ff */
[----:B------:R-:W-:Y:S01]  /*7a40*/  FFMA R12, R27, R2, R12 ;  /* 0x000000021b0c7223 */ /* 0x000fe2000000000c */
[----:B------:R-:W-:Y:S01]  /*7a50*/  F2FP.BF16.F32.PACK_AB R35, R11, R6 ;  /* 0x000000060b23723e */ /* 0x000fe200000010ff */
[C---:B------:R-:W-:Y:S01]  /*7a60*/  FFMA R13, R27.reuse, R3, R13 ;  /* 0x000000031b0d7223 */ /* 0x040fe2000000000d */
[C---:B------:R-:W-:Y:S01]  /*7a70*/  FFMA R14, R27.reuse, R0, R14 ;  /* 0x000000001b0e7223 */ /* 0x040fe2000000000e */
[----:B------:R-:W-:Y:S01]  /*7a80*/  FFMA R19, R27, R4, R19 ;  /* 0x000000041b137223 */ /* 0x000fe20000000013 */
[----:B------:R-:W-:Y:S01]  /*7a90*/  F2FP.BF16.F32.PACK_AB R8, R9, R8 ;  /* 0x000000080908723e */ /* 0x000fe200000010ff */
[----:B------:R1:W-:Y:S01]  /*7aa0*/  STS.128 [R67+UR44+0x200], R32 ;  /* 0x0002002043007988 */ /* 0x0003e20008000c2c */
[----:B------:R-:W-:Y:S02]  /*7ab0*/  F2FP.BF16.F32.PACK_AB R9, R15, R10 ;  /* 0x0000000a0f09723e */ /* 0x000fe400000010ff */
[----:B------:R-:W-:Y:S02]  /*7ac0*/  F2FP.BF16.F32.PACK_AB R10, R13, R12 ;  /* 0x0000000c0d0a723e */ /* 0x000fe400000010ff */
[----:B------:R-:W-:Y:S05]  /*7ad0*/  F2FP.BF16.F32.PACK_AB R11, R19, R14 ;  /* 0x0000000e130b723e */ /* 0x000fea00000010ff */
[----:B------:R1:W-:Y:S01]  /*7ae0*/  STS.128 [R68+0x200], R8 ;  /* 0x0002000844007388 */ /* 0x0003e20000000c00 */
[----:B------:R-:W-:Y:S01]  /*7af0*/  @!PT LDS RZ, [RZ] ;  /* 0x00000000fffff984 */ /* 0x000fe20000000800 */
[----:B------:R-:W-:Y:S01]  /*7b00*/  @!PT LDS RZ, [RZ] ;  /* 0x00000000fffff984 */ /* 0x000fe20000000800 */
[----:B------:R-:W-:Y:S01]  /*7b10*/  @!PT LDS RZ, [RZ] ;  /* 0x00000000fffff984 */ /* 0x000fe20000000800 */
[----:B------:R-:W-:Y:S01]  /*7b20*/  @!PT LDS RZ, [RZ] ;  /* 0x00000000fffff984 */ /* 0x000fe20000000800 */
[----:B------:R2:W-:Y:S07]  /*7b30*/  MEMBAR.ALL.CTA ;  /* 0x0000000000007992 */ /* 0x0005ee0000008000 */
[----:B--2---:R-:W2:Y:S02]  /*7b40*/  FENCE.VIEW.ASYNC.S ;  /* 0x00000000000073c6 */ /* 0x004ea40000000000 */
[----:B--2---:R-:W-:Y:S06]  /*7b50*/  BAR.SYNC.DEFER_BLOCKING 0x1, 0x80 ;  /* 0x0042000000007b1d */ /* 0x004fec0000010000 */
[----:B------:R-:W-:Y:S05]  /*7b60*/  @P0 BRA `(.L_x_120) ;  /* 0x00000000004c0947 */ /* 0x000fea0003800000 */
[----:B------:R-:W-:Y:S01]  /*7b70*/  UIADD3 UR4, UPT, UPT, UR44, 0x200, URZ ;  /* 0x000002002c047890 */ /* 0x000fe2000fffe0ff */
[----:B------:R-:W-:Y:S01]  /*7b80*/  R2UR UR10, R63 ;  /* 0x000000003f0a72ca */ /* 0x000fe200000e0000 */
[----:B------:R-:W-:Y:S01]  /*7b90*/  UMOV UR9, UR46 ;  /* 0x0000002e00097c82 */ /* 0x000fe20008000000 */
[----:B------:R-:W-:Y:S01]  /*7ba0*/  R2UR UR11, R62 ;  /* 0x000000003e0b72ca */ /* 0x000fe200000e0000 */
[----:B------:R-:W-:Y:S01]  /*7bb0*/  UIADD3 UR6, UPT, UPT, UR44, 0xa00, URZ ;  /* 0x00000a002c067890 */ /* 0x000fe2000fffe0ff */
[----:B------:R-:W-:Y:S01]  /*7bc0*/  R2UR UR12, R60 ;  /* 0x000000003c0c72ca */ /* 0x000fe200000e0000 */
[----:B------:R-:W-:Y:S01]  /*7bd0*/  IMAD.U32 R50, RZ, RZ, UR4 ;  /* 0x00000004ff327e24 */ /* 0x000fe2000f8e00ff */
[----:B------:R-:W-:Y:S01]  /*7be0*/  R2UR UR13, R61 ;  /* 0x000000003d0d72ca */ /* 0x000fe200000e0000 */
[----:B------:R-:W-:Y:S02]  /*7bf0*/  UIADD3 UR4, UP0, UPT, UR62, 0x780, URZ ;  /* 0x000007803e047890 */ /* 0x000fe4000ff1e0ff */
[----:B------:R-:W-:Y:S01]  /*7c00*/  UIADD3 UR7, UPT, UPT, UR46, 0x40, URZ ;  /* 0x000000402e077890 */ /* 0x000fe2000fffe0ff */
[----:B------:R-:W-:Y:S01]  /*7c10*/  R2UR UR8, R50 ;  /* 0x00000000320872ca */ /* 0x000fe200000e0000 */
[----:B------:R-:W-:Y:S11]  /*7c20*/  UIADD3.X UR5, UPT, UPT, URZ, UR63, URZ, UP0, !UPT ;  /* 0x0000003fff057290 */ /* 0x000ff600087fe4ff */
[----:B------:R-:W-:Y:S01]  /*7c30*/  @!UPT UIADD3 URZ, UPT, UPT, URZ, URZ, URZ ;  /* 0x000000fffffff290 */ /* 0x000fe2000fffe0ff */
[----:B------:R2:W-:Y:S02]  /*7c40*/  UTMASTG.5D.IM2COL [UR8], [UR4] ;  /* 0x00000008040073b5 */ /* 0x0005e40008060000 */
[----:B--2---:R-:W-:Y:S01]  /*7c50*/  UMOV UR8, UR6 ;  /* 0x0000000600087c82 */ /* 0x004fe20008000000 */
[----:B------:R-:W-:Y:S02]  /*7c60*/  UMOV UR9, UR7 ;  /* 0x0000000700097c82 */ /* 0x000fe40008000000 */
[----:B------:R2:W-:Y:S01]  /*7c70*/  UTMASTG.5D.IM2COL [UR8], [UR4] ;  /* 0x00000008040073b5 */ /* 0x0005e20008060000 */
[----:B------:R0:W-:Y:S01]  /*7c80*/  UTMACMDFLUSH ;  /* 0x00000000000079b7 */ /* 0x0001e20000000000 */
[----:B--2---:R-:W-:Y:S04]  /*7c90*/  DEPBAR.LE SB0, 0x1 ;  /* 0x000080400000791a */ /* 0x004fe80000000000 */
.L_x_120:
[----:B------:R-:W-:Y:S05]  /*7ca0*/  BSYNC.RECONVERGENT B0 ;  /* 0x0000000000007941 */ /* 0x000fea0003800200 */
.L_x_119:
[----:B------:R-:W-:Y:S01]  /*7cb0*/  BAR.SYNC.DEFER_BLOCKING 0x1, 0x80 ;  /* 0x0042000000007b1d */ /* 0x000fe20000010000 */
[----:B------:R-:W-:Y:S01]  /*7cc0*/  ISETP.NE.AND P1, PT, R66, RZ, PT ;  /* 0x000000ff4200720c */ /* 0x000fe20003f25270 */
[----:B------:R-:W-:Y:S01]  /*7cd0*/  UISETP.NE.AND UP0, UPT, UR49, URZ, UPT ;  /* 0x000000ff3100728c */ /* 0x000fe2000bf05270 */
[----:B------:R-:W-:Y:S11]  /*7ce0*/  LEA R4, R26, UR44, 0x3 ;  /* 0x0000002c1a047c11 */ /* 0x000ff6000f8e18ff */
[----:B------:R-:W-:Y:S01]  /*7cf0*/  @P1 SHF.L.U32 R3, R53, 0x1f, RZ ;  /* 0x0000001f35031819 */ /* 0x000fe200000006ff */
[----:B------:R-:W-:Y:S06]  /*7d00*/  BRA.U !UP0, `(.L_x_121) ;  /* 0x0000000108247547 */ /* 0x000fec000b800000 */
[----:B------:R-:W2:Y:S01]  /*7d10*/  S2R R0, SR_CgaCtaId ;  /* 0x0000000000007919 */ /* 0x000ea20000008800 */
[----:B------:R-:W-:Y:S01]  /*7d20*/  IMAD.U32 R2, RZ, RZ, UR47 ;  /* 0x0000002fff027e24 */ /* 0x000fe2000f8e00ff */
[----:B------:R-:W-:Y:S04]  /*7d30*/  UIADD3 UR4, UPT, UPT, UR47, 0x1, URZ ;  /* 0x000000012f047890 */ /* 0x000fe8000fffe0ff */
[----:B------:R-:W-:Y:S01]  /*7d40*/  @P1 LEA R2, R2, UR44, 0x3 ;  /* 0x0000002c02021c11 */ /* 0x000fe2000f8e18ff */
[----:B------:R-:W-:Y:S04]  /*7d50*/  UISETP.NE.AND UP0, UPT, UR4, 0x4, UPT ;  /* 0x000000040400788c */ /* 0x000fe8000bf05270 */
[----:B------:R-:W-:Y:S01]  /*7d60*/  @P1 VIADD R2, R2, 0xf0 ;  /* 0x000000f002021836 */ /* 0x000fe20000000000 */
[----:B------:R-:W-:Y:S04]  /*7d70*/  USEL UR47, UR4, URZ, UP0 ;  /* 0x000000ff042f7287 */ /* 0x000fe80008000000 */
[----:B--2---:R-:W-:Y:S04]  /*7d80*/  @P1 PRMT R0, R0, 0x654, R2 ;  /* 0x0000065400001816 */ /* 0x004fe80000000002 */
[----:B------:R2:W-:Y:S04]  /*7d90*/  @P1 SYNCS.ARRIVE.TRANS64.RED.A1T0 RZ, [R0+URZ], RZ ;  /* 0x000000ff00ff19a7 */ /* 0x0005e800081004ff */
.L_x_121:
[----:B------:R-:W3:Y:S01]  /*7da0*/  @P1 SYNCS.PHASECHK.TRANS64.TRYWAIT P0, [R4+URZ+0xd0], R3 ;  /* 0x0000d003040015a7 */ /* 0x000ee200080011ff */
[----:B------:R-:W-:Y:S01]  /*7db0*/  BSSY B1, `(.L_x_122) ;  /* 0x0000012000017945 */ /* 0x000fe20003800000 */
[----:B---3--:R-:W-:Y:S03]  /*7dc0*/  @P1 SEL R69, RZ, 0x1, !P0 ;  /* 0x00000001ff451807 */ /* 0x008fe60004000000 */
[----:B------:R-:W-:Y:S05]  /*7dd0*/  @!P1 BRA `(.L_x_123) ;  /* 0x00000000003c9947 */ /* 0x000fea0003800000 */
[----:B------:R-:W-:Y:S01]  /*7de0*/  ISETP.NE.AND P1, PT, R70, RZ, PT ;  /* 0x000000ff4600720c */ /* 0x000fe20003f25270 */
[----:B------:R-:W-:Y:S01]  /*7df0*/  BSSY B0, `(.L_x_124) ;  /* 0x0000009000007945 */ /* 0x000fe20003800000 */
[----:B------:R-:W-:Y:S11]  /*7e00*/  ISETP.NE.AND P0, PT, R69, RZ, PT ;  /* 0x000000ff4500720c */ /* 0x000ff60003f05270 */
[----:B------:R-:W-:Y:S05]  /*7e10*/  @P1 IMAD R3, R26, 0x1000, R67 ;  /* 0x000010001a031824 */ /* 0x000fea00078e0243 */
[----:B------:R-:W-:Y:S05]  /*7e20*/  @P1 IADD3 R2, PT, PT, R3, UR44, RZ ;  /* 0x0000002c03021c10 */ /* 0x000fea000fffe0ff */
[----:B------:R-:W-:Y:S01]  /*7e30*/  @P1 IMAD.IADD R2, R72, 0x1, R2 ;  /* 0x0000000148021824 */ /* 0x000fe200078e0202 */
[----:B------:R-:W-:Y:S06]  /*7e40*/  @P0 BRA `(.L_x_125) ;  /* 0x00000000000c0947 */ /* 0x000fec0003800000 */
[----:B--2---:R-:W-:Y:S04]  /*7e50*/  SHF.L.U32 R0, R53, 0x1f, RZ ;  /* 0x0000001f35007819 */ /* 0x004fe800000006ff */
[----:B------:R-:W2:Y:S02]  /*7e60*/  SYNCS.PHASECHK.TRANS64.TRYWAIT P0, [R4+URZ+0xd0], R0 ;  /* 0x0000d000040075a7 */ /* 0x000ea400080011ff */
[----:B--2---:R-:W-:Y:S05]  /*7e70*/  @!P0 BRA `(.L_x_126) ;  /* 0x00000028009c8947 */ /* 0x004fea0003800000 */
.L_x_125:
[----:B------:R-:W-:Y:S05]  /*7e80*/  BSYNC B0 ;  /* 0x0000000000007941 */ /* 0x000fea0003800000 */
.L_x_124:
[----:B------:R-:W-:Y:S02]  /*7e90*/  ISETP.NE.AND P0, PT, R70, RZ, PT ;  /* 0x000000ff4600720c */ /* 0x000fe40003f05270 */
[----:B------:R-:W-:Y:S11]  /*7ea0*/  IADD3 R26, PT, PT, R26, 0x1, RZ ;  /* 0x000000011a1a7810 */ /* 0x000ff60007ffe0ff */
[----:B------:R3:W4:Y:S04]  /*7eb0*/  @P0 LDS.128 R28, [R3+UR44+0x200] ;  /* 0x0002002c031c0984 */ /* 0x0007280008000c00 */
[----:B------:R3:W1:Y:S02]  /*7ec0*/  @P0 LDS.128 R36, [R2+0x200] ;  /* 0x0002000002240984 */ /* 0x0006640000000c00 */
.L_x_123:
[----:B------:R-:W-:Y:S05]  /*7ed0*/  BSYNC B1 ;  /* 0x0000000000017941 */ /* 0x000fea0003800000 */
.L_x_122:
[----:B--2---:R-:W-:Y:S05]  /*7ee0*/  VIADD R0, R25, 0x10 ;  /* 0x0000001019007836 */ /* 0x004fea0000000000 */
[----:B------:R-:W-:Y:S04]  /*7ef0*/  SHF.R.U32.HI R0, RZ, 0x15, R0 ;  /* 0x00000015ff007819 */ /* 0x000fe80000011600 */
[----:B------:R-:W-:Y:S11]  /*7f00*/  LOP3.LUT P0, RZ, R0, 0x3, R46, 0x48, !PT ;  /* 0x0000000300ff7812 */ /* 0x000ff6000780482e */
[----:B------:R-:W-:Y:S02]  /*7f10*/  @!UPT UIADD3 URZ, UPT, UPT, URZ, URZ, URZ ;  /* 0x000000fffffff290 */ /* 0x000fe4000fffe0ff */
[----:B------:R-:W-:Y:S05]  /*7f20*/  @!P0 BRA `(.L_x_127) ;  /* 0x0000000000408947 */ /* 0x000fea0003800000 */
[----:B------:R-:W2:Y:S01]  /*7f30*/  LDCU.64 UR8, c[0x4][0x70] ;  /* 0x01000e00ff0877ac */ /* 0x000ea20008000a00 */
[----:B---3--:R-:W-:Y:S01]  /*7f40*/  MOV R3, 0x0 ;  /* 0x0000000000037802 */ /* 0x008fe20000000f00 */
[----:B------:R-:W-:Y:S02]  /*7f50*/  HFMA2 R12, -RZ, RZ, 0, 5.9604644775390625e-08 ;  /* 0x00000001ff0c7431 */ /* 0x000fe400000001ff */
[----:B-1----:R-:W-:Y:S02]  /*7f60*/  IMAD.MOV.U32 R8, RZ, RZ, 0x192 ;  /* 0x00000192ff087424 */ /* 0x002fe400078e00ff */
[----:B------:R-:W-:Y:S01]  /*7f70*/  IMAD.MOV.U32 R13, RZ, RZ, RZ ;  /* 0x000000ffff0d7224 */ /* 0x000fe200078e00ff */
[----:B------:R-:W1:Y:S01]  /*7f80*/  LDCU.64 UR6, c[0x4][0x78] ;  /* 0x01000f00ff0677ac */ /* 0x000e620008000a00 */
[----:B------:R-:W3:Y:S01]  /*7f90*/  LDC.64 R2, c[0x4][R3] ;  /* 0x0100000003027b82 */ /* 0x000ee20000000a00 */
[----:B------:R-:W5:Y:S01]  /*7fa0*/  LDCU.64 UR4, c[0x4][0x10] ;  /* 0x01000200ff0477ac */ /* 0x000f620008000a00 */
[----:B--2---:R-:W-:Y:S01]  /*7fb0*/  MOV R5, UR9 ;  /* 0x0000000900057c02 */ /* 0x004fe20008000f00 */
[----:B------:R-:W-:Y:S01]  /*7fc0*/  IMAD.U32 R4, RZ, RZ, UR8 ;  /* 0x00000008ff047e24 */ /* 0x000fe2000f8e00ff */
[----:B-1----:R-:W-:Y:S01]  /*7fd0*/  MOV R7, UR7 ;  /* 0x0000000700077c02 */ /* 0x002fe20008000f00 */
[----:B------:R-:W-:Y:S01]  /*7fe0*/  IMAD.U32 R6, RZ, RZ, UR6 ;  /* 0x00000006ff067e24 */ /* 0x000fe2000f8e00ff */
[----:B-----5:R-:W-:Y:S01]  /*7ff0*/  MOV R11, UR5 ;  /* 0x00000005000b7c02 */ /* 0x020fe20008000f00 */
[----:B------:R-:W-:Y:S02]  /*8000*/  IMAD.U32 R10, RZ, RZ, UR4 ;  /* 0x00000004ff0a7e24 */ /* 0x000fe4000f8e00ff */
[----:B------:R-:W-:Y:S07]  /*8010*/  LEPC R20, `(.L_x_127) ;  /* 0x000000001014794e */ /* 0x000fee0000000000 */
[----:B---34-:R-:W-:Y:S05]  /*8020*/  CALL.ABS.NOINC R2 ;  /* 0x0000000002007343 */ /* 0x018fea0003c00000 */
.L_x_127:
[----:B---34-:R-:W-:Y:S01]  /*8030*/  SHF.L.U32 R3, R28, 0x10, RZ ;  /* 0x000000101c037819 */ /* 0x018fe200000006ff */
[----:B------:R-:W-:Y:S05]  /*8040*/  WARPSYNC.ALL ;  /* 0x0000000000007948 */ /* 0x000fea0003800000 */
[----:B------:R-:W-:Y:S01]  /*8050*/  R2UR UR4, R25 ;  /* 0x00000000190472ca */ /* 0x000fe200000e0000 */
[----:B------:R-:W2:Y:S01]  /*8060*/  S2R R71, SR_CgaCtaId ;  /* 0x0000000000477919 */ /* 0x000ea20000008800 */
[C---:B------:R-:W-:Y:S01]  /*8070*/  SHF.L.U32 R20, R29.reuse, 0x10, RZ ;  /* 0x000000101d147819 */ /* 0x040fe200000006ff */
[----:B------:R-:W-:Y:S01]  /*8080*/  BSSY.RECONVERGENT B0, `(.L_x_128) ;  /* 0x000005a000007945 */ /* 0x000fe20003800200 */
[----:B------:R-:W-:Y:S02]  /*8090*/  LOP3.LUT R21, R29, 0xffff0000, RZ, 0xc0, !PT ;  /* 0xffff00001d157812 */ /* 0x000fe400078ec0ff */
[----:B------:R-:W-:Y:S02]  /*80a0*/  ISETP.NE.AND P6, PT, R66, RZ, PT ;  /* 0x000000ff4200720c */ /* 0x000fe40003fc5270 */
[----:B------:R-:W-:Y:S05]  /*80b0*/  ISETP.NE.AND P0, PT, R55, RZ, PT ;  /* 0x000000ff3700720c */ /* 0x000fea0003f05270 */
[----:B-1----:R-:W1:Y:S02]  /*80c0*/  LDTM.x16 R4, tmem[UR4+0x10] ;  /* 0x00001004000479ee */ /* 0x002e640008240000 */
[----:B-1----:R-:W-:Y:S01]  /*80d0*/  FMUL R0, R24, R4 ;  /* 0x0000000418007220 */ /* 0x002fe20000400000 */
[----:B------:R-:W-:Y:S01]  /*80e0*/  LOP3.LUT R4, R28, 0xffff0000, RZ, 0xc0, !PT ;  /* 0xffff00001c047812 */ /* 0x000fe200078ec0ff */
[C---:B------:R-:W-:Y:S01]  /*80f0*/  FMUL R2, R24.reuse, R5 ;  /* 0x0000000518027220 */ /* 0x040fe20000400000 */
[C---:B------:R-:W-:Y:S01]  /*8100*/  FMUL R7, R24.reuse, R7 ;  /* 0x0000000718077220 */ /* 0x040fe20000400000 */
[C---:B------:R-:W-:Y:S01]  /*8110*/  FFMA R0, R27.reuse, R3, R0 ;  /* 0x000000031b007223 */ /* 0x040fe20000000000 */
[C---:B------:R-:W-:Y:S01]  /*8120*/  FMUL R3, R24.reuse, R6 ;  /* 0x0000000618037220 */ /* 0x040fe20000400000 */
[C---:B------:R-:W-:Y:S01]  /*8130*/  FFMA R2, R27.reuse, R4, R2 ;  /* 0x000000041b027223 */ /* 0x040fe20000000002 */
[C---:B------:R-:W-:Y:S01]  /*8140*/  FMUL R4, R24.reuse, R8 ;  /* 0x0000000818047220 */ /* 0x040fe20000400000 */
[----:B------:R-:W-:Y:S01]  /*8150*/  FMUL R8, R24, R12 ;  /* 0x0000000c18087220 */ /* 0x000fe20000400000 */
[C---:B------:R-:W-:Y:S01]  /*8160*/  FFMA R3, R27.reuse, R20, R3 ;  /* 0x000000141b037223 */ /* 0x040fe20000000003 */
[----:B------:R-:W-:Y:S01]  /*8170*/  FFMA R7, R27, R21, R7 ;  /* 0x000000151b077223 */ /* 0x000fe20000000007 */
[----:B------:R-:W-:Y:S01]  /*8180*/  F2FP.BF16.F32.PACK_AB R32, R2, R0 ;  /* 0x000000000220723e */ /* 0x000fe200000010ff */
[----:B------:R-:W-:Y:S01]  /*8190*/  FMUL R12, R24, R16 ;  /* 0x00000010180c7220 */ /* 0x000fe20000400000 */
[----:B------:R-:W-:Y:S01]  /*81a0*/  SHF.L.U32 R16, R30, 0x10, RZ ;  /* 0x000000101e107819 */ /* 0x000fe200000006ff */
[----:B------:R-:W-:Y:S01]  /*81b0*/  FMUL R5, R24, R9 ;  /* 0x0000000918057220 */ /* 0x000fe20000400000 */
[----:B------:R-:W-:Y:S01]  /*81c0*/  LOP3.LUT R0, R30, 0xffff0000, RZ, 0xc0, !PT ;  /* 0xffff00001e007812 */ /* 0x000fe200078ec0ff */
[C---:B------:R-:W-:Y:S01]  /*81d0*/  FMUL R6, R24.reuse, R10 ;  /* 0x0000000a18067220 */ /* 0x040fe20000400000 */
[----:B------:R-:W-:Y:S01]  /*81e0*/  SHF.L.U32 R2, R31, 0x10, RZ ;  /* 0x000000101f027819 */ /* 0x000fe200000006ff */
[----:B------:R-:W-:Y:S01]  /*81f0*/  FFMA R4, R27, R16, R4 ;  /* 0x000000101b047223 */ /* 0x000fe20000000004 */
[----:B------:R-:W-:Y:S01]  /*8200*/  F2FP.BF16.F32.PACK_AB R33, R7, R3 ;  /* 0x000000030721723e */ /* 0x000fe200000010ff */
[----:B------:R-:W-:Y:S01]  /*8210*/  FFMA R5, R27, R0, R5 ;  /* 0x000000001b057223 */ /* 0x000fe20000000005 */
[----:B------:R-:W-:Y:S01]  /*8220*/  LOP3.LUT R3, R31, 0xffff0000, RZ, 0xc0, !PT ;  /* 0xffff00001f037812 */ /* 0x000fe200078ec0ff */
[----:B------:R-:W-:Y:S01]  /*8230*/  FMUL R11, R24, R11 ;  /* 0x0000000b180b7220 */ /* 0x000fe20000400000 */
[C---:B------:R-:W-:Y:S01]  /*8240*/  SHF.L.U32 R0, R36.reuse, 0x10, RZ ;  /* 0x0000001024007819 */ /* 0x040fe200000006ff */
[C---:B------:R-:W-:Y:S01]  /*8250*/  FFMA R6, R27.reuse, R2, R6 ;  /* 0x000000021b067223 */ /* 0x040fe20000000006 */
[----:B------:R-:W-:Y:S01]  /*8260*/  LOP3.LUT R2, R36, 0xffff0000, RZ, 0xc0, !PT ;  /* 0xffff000024027812 */ /* 0x000fe200078ec0ff */
[----:B------:R-:W-:Y:S01]  /*8270*/  FFMA R11, R27, R3, R11 ;  /* 0x000000031b0b7223 */ /* 0x000fe2000000000b */
[----:B------:R-:W-:Y:S01]  /*8280*/  SHF.L.U32 R3, R37, 0x10, RZ ;  /* 0x0000001025037819 */ /* 0x000fe200000006ff */
[C---:B------:R-:W-:Y:S01]  /*8290*/  FMUL R9, R24.reuse, R13 ;  /* 0x0000000d18097220 */ /* 0x040fe20000400000 */
[----:B------:R-:W-:Y:S01]  /*82a0*/  F2FP.BF16.F32.PACK_AB R34, R5, R4 ;  /* 0x000000040522723e */ /* 0x000fe200000010ff */
[C---:B------:R-:W-:Y:S01]  /*82b0*/  FMUL R10, R24.reuse, R14 ;  /* 0x0000000e180a7220 */ /* 0x040fe20000400000 */
[----:B------:R-:W-:Y:S01]  /*82c0*/  SHF.L.U32 R4, R39, 0x10, RZ ;  /* 0x0000001027047819 */ /* 0x000fe200000006ff */
[----:B------:R-:W-:Y:S01]  /*82d0*/  FFMA R8, R27, R0, R8 ;  /* 0x000000001b087223 */ /* 0x000fe20000000008 */
[----:B------:R-:W-:Y:S01]  /*82e0*/  LOP3.LUT R0, R37, 0xffff0000, RZ, 0xc0, !PT ;  /* 0xffff000025007812 */ /* 0x000fe200078ec0ff */
[C---:B------:R-:W-:Y:S01]  /*82f0*/  FFMA R9, R27.reuse, R2, R9 ;  /* 0x000000021b097223 */ /* 0x040fe20000000009 */
[----:B------:R-:W-:Y:S01]  /*8300*/  FFMA R10, R27, R3, R10 ;  /* 0x000000031b0a7223 */ /* 0x000fe2000000000a */
[----:B------:R-:W-:Y:S01]  /*8310*/  FMUL R15, R24, R15 ;  /* 0x0000000f180f7220 */ /* 0x000fe20000400000 */
[----:B------:R-:W-:Y:S01]  /*8320*/  SHF.L.U32 R2, R38, 0x10, RZ ;  /* 0x0000001026027819 */ /* 0x000fe200000006ff */
[----:B------:R-:W-:Y:S01]  /*8330*/  FMUL R13, R24, R17 ;  /* 0x00000011180d7220 */ /* 0x000fe20000400000 */
[----:B------:R-:W-:Y:S01]  /*8340*/  LOP3.LUT R3, R38, 0xffff0000, RZ, 0xc0, !PT ;  /* 0xffff000026037812 */ /* 0x000fe200078ec0ff */
[C---:B------:R-:W-:Y:S01]  /*8350*/  FMUL R14, R24.reuse, R18 ;  /* 0x00000012180e7220 */ /* 0x040fe20000400000 */
[----:B------:R-:W-:Y:S01]  /*8360*/  LOP3.LUT R5, R39, 0xffff0000, RZ, 0xc0, !PT ;  /* 0xffff000027057812 */ /* 0x000fe200078ec0ff */
[----:B------:R-:W-:Y:S01]  /*8370*/  FFMA R15, R27, R0, R15 ;  /* 0x000000001b0f7223 */ /* 0x000fe2000000000f */
[----:B------:R-:W-:Y:S01]  /*8380*/  FMUL R19, R24, R19 ;  /* 0x0000001318137220 */ /* 0x000fe20000400000 */
[----:B------:R-:W-:Y:S01]  /*8390*/  F2FP.BF16.F32.PACK_AB R35, R11, R6 ;  /* 0x000000060b23723e */ /* 0x000fe200000010ff */
[C---:B------:R-:W-:Y:S01]  /*83a0*/  FFMA R12, R27.reuse, R2, R12 ;  /* 0x000000021b0c7223 */ /* 0x040fe2000000000c */
[C---:B------:R-:W-:Y:S01]  /*83b0*/  FFMA R13, R27.reuse, R3, R13 ;  /* 0x000000031b0d7223 */ /* 0x040fe2000000000d */
[C---:B------:R-:W-:Y:S01]  /*83c0*/  FFMA R14, R27.reuse, R4, R14 ;  /* 0x000000041b0e7223 */ /* 0x040fe2000000000e */
[----:B------:R-:W-:Y:S01]  /*83d0*/  FFMA R19, R27, R5, R19 ;  /* 0x000000051b137223 */ /* 0x000fe20000000013 */
[----:B------:R1:W-:Y:S01]  /*83e0*/  STS.128 [R67+UR44+0x1200], R32 ;  /* 0x0012002043007988 */ /* 0x0003e20008000c2c */
[----:B------:R-:W-:Y:S02]  /*83f0*/  F2FP.BF16.F32.PACK_AB R8, R9, R8 ;  /* 0x000000080908723e */ /* 0x000fe400000010ff */
[----:B------:R-:W-:Y:S02]  /*8400*/  F2FP.BF16.F32.PACK_AB R9, R15, R10 ;  /* 0x0000000a0f09723e */ /* 0x000fe400000010ff */
[----:B------:R-:W-:Y:S02]  /*8410*/  F2FP.BF16.F32.PACK_AB R10, R13, R12 ;  /* 0x0000000c0d0a723e */ /* 0x000fe400000010ff */
[----:B------:R-:W-:Y:S02]  /*8420*/  F2FP.BF16.F32.PACK_AB R11, R19, R14 ;  /* 0x0000000e130b723e */ /* 0x000fe400000010ff */
[----:B------:R-:W-:Y:S02]  /*8430*/  MOV R0, UR47 ;  /* 0x0000002f00007c02 */ /* 0x000fe40008000f00 */
[----:B------:R-:W-:Y:S01]  /*8440*/  LEA R2, R26, UR44, 0x3 ;  /* 0x0000002c1a027c11 */ /* 0x000fe2000f8e18ff */
[----:B------:R1:W-:Y:S01]  /*8450*/  STS.128 [R68+0x1200], R8 ;  /* 0x0012000844007388 */ /* 0x0003e20000000c00 */
[----:B------:R-:W-:Y:S02]  /*8460*/  @P6 LEA R0, R0, UR44, 0x3 ;  /* 0x0000002c00006c11 */ /* 0x000fe4000f8e18ff */
[----:B------:R-:W-:Y:S02]  /*8470*/  @P6 SHF.L.U32 R3, R53, 0x1f, RZ ;  /* 0x0000001f35036819 */ /* 0x000fe400000006ff */
[----:B------:R-:W-:Y:S01]  /*8480*/  @P6 IADD3 R0, PT, PT, R0, 0xf0, RZ ;  /* 0x000000f000006810 */ /* 0x000fe20007ffe0ff */
[----:B------:R-:W-:Y:S01]  /*8490*/  @!PT LDS RZ, [RZ] ;  /* 0x00000000fffff984 */ /* 0x000fe20000000800 */
[----:B------:R-:W-:Y:S01]  /*84a0*/  @!PT LDS RZ, [RZ] ;  /* 0x00000000fffff984 */ /* 0x000fe20000000800 */
[----:B------:R-:W-:Y:S01]  /*84b0*/  @!PT LDS RZ, [RZ] ;  /* 0x00000000fffff984 */ /* 0x000fe20000000800 */
[----:B------:R-:W-:Y:S01]  /*84c0*/  @!PT LDS RZ, [RZ] ;  /* 0x00000000fffff984 */ /* 0x000fe20000000800 */
[----:B------:R3:W-:Y:S06]  /*84d0*/  MEMBAR.ALL.CTA ;  /* 0x0000000000007992 */ /* 0x0007ec0000008000 */
[----:B---3--:R-:W3:Y:S01]  /*84e0*/  FENCE.VIEW.ASYNC.S ;  /* 0x00000000000073c6 */ /* 0x008ee20000000000 */
[----:B--2---:R-:W-:Y:S01]  /*84f0*/  @P6 PRMT R0, R71, 0x654, R0 ;  /* 0x0000065447006816 */ /* 0x004fe20000000000 */
[----:B---3--:R-:W-:Y:S06]  /*8500*/  BAR.SYNC.DEFER_BLOCKING 0x1, 0x80 ;  /* 0x0042000000007b1d */ /* 0x008fec0000010000 */
[----:B------:R-:W-:Y:S05]  /*8510*/  @P0 BRA `(.L_x_129) ;  /* 0x0000000000400947 */ /* 0x000fea0003800000 */
[----:B------:R-:W-:Y:S01]  /*8520*/  R2UR UR10, R63 ;  /* 0x000000003f0a72ca */ /* 0x000fe200000e0000 */
[----:B------:R-:W-:Y:S01]  /*8530*/  UIADD3 UR4, UP0, UPT, UR62, 0x780, URZ ;  /* 0x000007803e047890 */ /* 0x000fe2000ff1e0ff */
[----:B------:R-:W-:Y:S01]  /*8540*/  R2UR UR11, R62 ;  /* 0x000000003e0b72ca */ /* 0x000fe200000e0000 */
[----:B------:R-:W-:Y:S01]  /*8550*/  UIADD3 UR8, UPT, UPT, UR44, 0x1200, URZ ;  /* 0x000012002c087890 */ /* 0x000fe2000fffe0ff */
[----:B------:R-:W-:Y:S01]  /*8560*/  R2UR UR12, R60 ;  /* 0x000000003c0c72ca */ /* 0x000fe200000e0000 */
[----:B------:R-:W-:Y:S01]  /*8570*/  UIADD3 UR9, UPT, UPT, UR46, 0x10, URZ ;  /* 0x000000102e097890 */ /* 0x000fe2000fffe0ff */
[----:B------:R-:W-:Y:S01]  /*8580*/  R2UR UR13, R61 ;  /* 0x000000003d0d72ca */ /* 0x000fe200000e0000 */
[----:B------:R-:W-:Y:S02]  /*8590*/  UIADD3.X UR5, UPT, UPT, URZ, UR63, URZ, UP0, !UPT ;  /* 0x0000003fff057290 */ /* 0x000fe400087fe4ff */
[----:B------:R-:W-:Y:S02]  /*85a0*/  UIADD3 UR6, UPT, UPT, UR44, 0x1a00, URZ ;  /* 0x00001a002c067890 */ /* 0x000fe4000fffe0ff */
[----:B------:R-:W-:Y:S08]  /*85b0*/  UIADD3 UR7, UPT, UPT, UR46, 0x50, URZ ;  /* 0x000000502e077890 */ /* 0x000ff0000fffe0ff */
[----:B------:R2:W-:Y:S02]  /*85c0*/  UTMASTG.5D.IM2COL [UR8], [UR4] ;  /* 0x00000008040073b5 */ /* 0x0005e40008060000 */
[----:B--2---:R-:W-:Y:S01]  /*85d0*/  UMOV UR8, UR6 ;  /* 0x0000000600087c82 */ /* 0x004fe20008000000 */
[----:B------:R-:W-:Y:S02]  /*85e0*/  UMOV UR9, UR7 ;  /* 0x0000000700097c82 */ /* 0x000fe40008000000 */
[----:B------:R2:W-:Y:S01]  /*85f0*/  UTMASTG.5D.IM2COL [UR8], [UR4] ;  /* 0x00000008040073b5 */ /* 0x0005e20008060000 */
[----:B------:R0:W-:Y:S01]  /*8600*/  UTMACMDFLUSH ;  /* 0x00000000000079b7 */ /* 0x0001e20000000000 */
[----:B--2---:R-:W-:Y:S04]  /*8610*/  DEPBAR.LE SB0, 0x1 ;  /* 0x000080400000791a */ /* 0x004fe80000000000 */
.L_x_129:
[----:B------:R-:W-:Y:S05]  /*8620*/  BSYNC.RECONVERGENT B0 ;  /* 0x0000000000007941 */ /* 0x000fea0003800200 */
.L_x_128:
[----:B------:R-:W-:Y:S01]  /*8630*/  BAR.SYNC.DEFER_BLOCKING 0x1, 0x80 ;  /* 0x0042000000007b1d */ /* 0x000fe20000010000 */
[----:B------:R-:W-:Y:S04]  /*8640*/  UIADD3 UR4, UPT, UPT, UR47, 0x1, URZ ;  /* 0x000000012f047890 */ /* 0x000fe8000fffe0ff */
[----:B------:R-:W-:Y:S04]  /*8650*/  UISETP.NE.AND UP0, UPT, UR4, 0x4, UPT ;  /* 0x000000040400788c */ /* 0x000fe8000bf05270 */
[----:B------:R-:W-:Y:S01]  /*8660*/  USEL UR45, UR4, URZ, UP0 ;  /* 0x000000ff042d7287 */ /* 0x000fe20008000000 */
[----:B------:R2:W-:Y:S01]  /*8670*/  @P6 SYNCS.ARRIVE.TRANS64.RED.A1T0 RZ, [R0+URZ], RZ ;  /* 0x000000ff00ff69a7 */ /* 0x0005e200081004ff */
[----:B------:R-:W-:Y:S01]  /*8680*/  BSSY B1, `(.L_x_130) ;  /* 0x0000013000017945 */ /* 0x000fe20003800000 */
[----:B------:R-:W3:Y:S02]  /*8690*/  @P6 SYNCS.PHASECHK.TRANS64.TRYWAIT P0, [R2+URZ+0xd0], R3 ;  /* 0x0000d003020065a7 */ /* 0x000ee400080011ff */
[----:B---3--:R-:W-:Y:S01]  /*86a0*/  @P6 SEL R69, RZ, 0x1, !P0 ;  /* 0x00000001ff456807 */ /* 0x008fe20004000000 */
[----:B--2---:R-:W-:Y:S06]  /*86b0*/  @!P6 BRA `(.L_x_131) ;  /* 0x00000000003ce947 */ /* 0x004fec0003800000 */
[----:B------:R-:W-:Y:S01]  /*86c0*/  ISETP.NE.AND P1, PT, R70, RZ, PT ;  /* 0x000000ff4600720c */ /* 0x000fe20003f25270 */
[----:B------:R-:W-:Y:S01]  /*86d0*/  BSSY B0, `(.L_x_132) ;  /* 0x0000009000007945 */ /* 0x000fe20003800000 */
[----:B------:R-:W-:Y:S11]  /*86e0*/  ISETP.NE.AND P0, PT, R69, RZ, PT ;  /* 0x000000ff4500720c */ /* 0x000ff60003f05270 */
[----:B------:R-:W-:Y:S05]  /*86f0*/  @P1 IMAD R3, R26, 0x1000, R67 ;  /* 0x000010001a031824 */ /* 0x000fea00078e0243 */
[----:B------:R-:W-:Y:S05]  /*8700*/  @P1 IADD3 R0, PT, PT, R3, UR44, RZ ;  /* 0x0000002c03001c10 */ /* 0x000fea000fffe0ff */
[----:B------:R-:W-:Y:S01]  /*8710*/  @P1 IMAD.IADD R0, R72, 0x1, R0 ;  /* 0x0000000148001824 */ /* 0x000fe200078e0200 */
[----:B------:R-:W-:Y:S06]  /*8720*/  @P0 BRA `(.L_x_133) ;  /* 0x00000000000c0947 */ /* 0x000fec0003800000 */
[----:B------:R-:W-:Y:S04]  /*8730*/  SHF.L.U32 R4, R53, 0x1f, RZ ;  /* 0x0000001f35047819 */ /* 0x000fe800000006ff */
[----:B------:R-:W2:Y:S02]  /*8740*/  SYNCS.PHASECHK.TRANS64.TRYWAIT P0, [R2+URZ+0xd0], R4 ;  /* 0x0000d004020075a7 */ /* 0x000ea400080011ff */
[----:B--2---:R-:W-:Y:S05]  /*8750*/  @!P0 BRA `(.L_x_134) ;  /* 0x0000002000788947 */ /* 0x004fea0003800000 */
.L_x_133:
[----:B------:R-:W-:Y:S05]  /*8760*/  BSYNC B0 ;  /* 0x0000000000007941 */ /* 0x000fea0003800000 */
.L_x_132:
[----:B------:R-:W-:Y:S02]  /*8770*/  ISETP.NE.AND P0, PT, R70, RZ, PT ;  /* 0x000000ff4600720c */ /* 0x000fe40003f05270 */
[----:B------:R-:W-:Y:S11]  /*8780*/  IADD3 R26, PT, PT, R26, 0x1, RZ ;  /* 0x000000011a1a7810 */ /* 0x000ff60007ffe0ff */
[----:B------:R3:W4:Y:S04]  /*8790*/  @P0 LDS.128 R28, [R3+UR44+0x200] ;  /* 0x0002002c031c0984 */ /* 0x0007280008000c00 */
[----:B------:R3:W1:Y:S02]  /*87a0*/  @P0 LDS.128 R36, [R0+0x200] ;  /* 0x0002000000240984 */ /* 0x0006640000000c00 */
.L_x_131:
[----:B------:R-:W-:Y:S05]  /*87b0*/  BSYNC B1 ;  /* 0x0000000000017941 */ /* 0x000fea0003800000 */
.L_x_130:
[----:B---3--:R-:W-:Y:S05]  /*87c0*/  VIADD R0, R25, 0x20 ;  /* 0x0000002019007836 */ /* 0x008fea0000000000 */
[----:B------:R-:W-:Y:S04]  /*87d0*/  SHF.R.U32.HI R0, RZ, 0x15, R0 ;  /* 0x00000015ff007819 */ /* 0x000fe80000011600 */
[----:B------:R-:W-:Y:S11]  /*87e0*/  LOP3.LUT P0, RZ, R0, 0x3, R46, 0x48, !PT ;  /* 0x0000000300ff7812 */ /* 0x000ff6000780482e */
[----:B------:R-:W-:Y:S02]  /*87f0*/  @!UPT UIADD3 URZ, UPT, UPT, URZ, URZ, URZ ;  /* 0x000000fffffff290 */ /* 0x000fe4000fffe0ff */
[----:B------:R-:W-:Y:S05]  /*8800*/  @!P0 BRA `(.L_x_135) ;  /* 0x0000000000408947 */ /* 0x000fea0003800000 */
[----:B------:R-:W3:Y:S01]  /*8810*/  LDCU.64 UR8, c[0x4][0x70] ;  /* 0x01000e00ff0877ac */ /* 0x000ee20008000a00 */
[----:B------:R-:W-:Y:S01]  /*8820*/  MOV R3, 0x0 ;  /* 0x0000000000037802 */ /* 0x000fe20000000f00 */
[----:B------:R-:W-:Y:S02]  /*8830*/  HFMA2 R12, -RZ, RZ, 0, 5.9604644775390625e-08 ;  /* 0x00000001ff0c7431 */ /* 0x000fe400000001ff */
[----:B-1----:R-:W-:Y:S02]  /*8840*/  IMAD.MOV.U32 R8, RZ, RZ, 0x192 ;  /* 0x00000192ff087424 */ /* 0x002fe400078e00ff */
[----:B------:R-:W-:Y:S01]  /*8850*/  IMAD.MOV.U32 R13, RZ, RZ, RZ ;  /* 0x000000ffff0d7224 */ /* 0x000fe200078e00ff */
[----:B------:R-:W1:Y:S01]  /*8860*/  LDCU.64 UR6, c[0x4][0x78] ;  /* 0x01000f00ff0677ac */ /* 0x000e620008000a00 */
[----:B--2---:R-:W2:Y:S01]  /*8870*/  LDC.64 R2, c[0x4][R3] ;  /* 0x0100000003027b82 */ /* 0x004ea20000000a00 */
[----:B------:R-:W5:Y:S01]  /*8880*/  LDCU.64 UR4, c[0x4][0x10] ;  /* 0x01000200ff0477ac */ /* 0x000f620008000a00 */
[----:B---3--:R-:W-:Y:S01]  /*8890*/  MOV R5, UR9 ;  /* 0x0000000900057c02 */ /* 0x008fe20008000f00 */
[----:B------:R-:W-:Y:S01]  /*88a0*/  IMAD.U32 R4, RZ, RZ, UR8 ;  /* 0x00000008ff047e24 */ /* 0x000fe2000f8e00ff */
[----:B-1----:R-:W-:Y:S01]  /*88b0*/  MOV R7, UR7 ;  /* 0x0000000700077c02 */ /* 0x002fe20008000f00 */
[----:B------:R-:W-:Y:S01]  /*88c0*/  IMAD.U32 R6, RZ, RZ, UR6 ;  /* 0x00000006ff067e24 */ /* 0x000fe2000f8e00ff */
[----:B-----5:R-:W-:Y:S01]  /*88d0*/  MOV R11, UR5 ;  /* 0x00000005000b7c02 */ /* 0x020fe20008000f00 */
[----:B------:R-:W-:Y:S02]  /*88e0*/  IMAD.U32 R10, RZ, RZ, UR4 ;  /* 0x00000004ff0a7e24 */ /* 0x000fe4000f8e00ff */
[----:B------:R-:W-:Y:S07]  /*88f0*/  LEPC R20, `(.L_x_135) ;  /* 0x000000001014794e */ /* 0x000fee0000000000 */
[----:B--2-4-:R-:W-:Y:S05]  /*8900*/  CALL.ABS.NOINC R2 ;  /* 0x0000000002007343 */ /* 0x014fea0003c00000 */
.L_x_135:
[----:B----4-:R-:W-:Y:S01]  /*8910*/  SHF.L.U32 R3, R28, 0x10, RZ ;  /* 0x000000101c037819 */ /* 0x010fe200000006ff */
[----:B------:R-:W-:Y:S05]  /*8920*/  WARPSYNC.ALL ;  /* 0x0000000000007948 */ /* 0x000fea0003800000 */
[----:B------:R-:W-:Y:S01]  /*8930*/  R2UR UR4, R25 ;  /* 0x00000000190472ca */ /* 0x000fe200000e0000 */
[----:B------:R-:W-:Y:S01]  /*8940*/  BSSY.RECONVERGENT B0, `(.L_x_136) ;  /* 0x000005b000007945 */ /* 0x000fe20003800200 */
[C---:B------:R-:W-:Y:S02]  /*8950*/  SHF.L.U32 R20, R29.reuse, 0x10, RZ ;  /* 0x000000101d147819 */ /* 0x040fe400000006ff */
[----:B------:R-:W-:Y:S02]  /*8960*/  LOP3.LUT R21, R29, 0xffff0000, RZ, 0xc0, !PT ;  /* 0xffff00001d157812 */ /* 0x000fe400078ec0ff */
[----:B------:R-:W-:Y:S02]  /*8970*/  ISETP.NE.AND P6, PT, R66, RZ, PT ;  /* 0x000000ff4200720c */ /* 0x000fe40003fc5270 */
[----:B------:R-:W-:Y:S05]  /*8980*/  ISETP.NE.AND P0, PT, R55, RZ, PT ;  /* 0x000000ff3700720c */ /* 0x000fea0003f05270 */
[----:B-12---:R-:W1:Y:S02]  /*8990*/  LDTM.x16 R4, tmem[UR4+0x20] ;  /* 0x00002004000479ee */ /* 0x006e640008240000 */
        /* <DEDUP_REMOVED lines=8> */
[C---:B------:R-:W-:Y:S01]  /*8a20*/  FMUL R8, R24.reuse, R12 ;  /* 0x0000000c18087220 */ /* 0x040fe20000400000 */
[----:B------:R-:W-:Y:S01]  /*8a30*/  FMUL R12, R24, R16 ;  /* 0x00000010180c7220 */ /* 0x000fe20000400000 */
[----:B------:R-:W-:Y:S01]  /*8a40*/  SHF.L.U32 R16, R30, 0x10, RZ ;  /* 0x000000101e107819 */ /* 0x000fe200000006ff */
[C---:B------:R-:W-:Y:S01]  /*8a50*/  FFMA R3, R27.reuse, R20, R3 ;  /* 0x000000141b037223 */ /* 0x040fe20000000003 */
[----:B------:R-:W-:Y:S01]  /*8a60*/  F2FP.BF16.F32.PACK_AB R32, R2, R0 ;  /* 0x000000000220723e */ /* 0x000fe200000010ff */
[C---:B------:R-:W-:Y:S01]  /*8a70*/  FFMA R7, R27.reuse, R21, R7 ;  /* 0x000000151b077223 */ /* 0x040fe20000000007 */
[----:B------:R-:W-:Y:S01]  /*8a80*/  LOP3.LUT R0, R30, 0xffff0000, RZ, 0xc0, !PT ;  /* 0xffff00001e007812 */ /* 0x000fe200078ec0ff */
[----:B------:R-:W-:Y:S01]  /*8a90*/  FFMA R4, R27, R16, R4 ;  /* 0x000000101b047223 */ /* 0x000fe20000000004 */
[C---:B------:R-:W-:Y:S01]  /*8aa0*/  SHF.L.U32 R2, R31.reuse, 0x10, RZ ;  /* 0x000000101f027819 */ /* 0x040fe200000006ff */
[C---:B------:R-:W-:Y:S01]  /*8ab0*/  FMUL R5, R24.reuse, R9 ;  /* 0x0000000918057220 */ /* 0x040fe20000400000 */
[----:B------:R-:W-:Y:S01]  /*8ac0*/  LOP3.LUT R16, R31, 0xffff0000, RZ, 0xc0, !PT ;  /* 0xffff00001f107812 */ /* 0x000fe200078ec0ff */
[----:B------:R-:W-:Y:S01]  /*8ad0*/  FMUL R6, R24, R10 ;  /* 0x0000000a18067220 */ /* 0x000fe20000400000 */
[----:B------:R-:W-:Y:S01]  /*8ae0*/  F2FP.BF16.F32.PACK_AB R33, R7, R3 ;  /* 0x000000030721723e */ /* 0x000fe200000010ff */
[C---:B------:R-:W-:Y:S01]  /*8af0*/  FFMA R5, R27.reuse, R0, R5 ;  /* 0x000000001b057223 */ /* 0x040fe20000000005 */
[C---:B------:R-:W-:Y:S01]  /*8b00*/  SHF.L.U32 R0, R36.reuse, 0x10, RZ ;  /* 0x0000001024007819 */ /* 0x040fe200000006ff */
[----:B------:R-:W-:Y:S01]  /*8b10*/  FFMA R6, R27, R2, R6 ;  /* 0x000000021b067223 */ /* 0x000fe20000000006 */
[----:B------:R-:W-:Y:S01]  /*8b20*/  LOP3.LUT R2, R36, 0xffff0000, RZ, 0xc0, !PT ;  /* 0xffff000024027812 */ /* 0x000fe200078ec0ff */
[C---:B------:R-:W-:Y:S01]  /*8b30*/  FMUL R11, R24.reuse, R11 ;  /* 0x0000000b180b7220 */ /* 0x040fe20000400000 */
        /* <DEDUP_REMOVED lines=9> */
[----:B------:R-:W-:Y:S01]  /*8bd0*/  LOP3.LUT R0, R37, 0xffff0000, RZ, 0xc0, !PT ;  /* 0xffff000025007812 */ /* 0x000fe200078ec0ff */
[C---:B------:R-:W-:Y:S01]  /*8be0*/  FFMA R10, R27.reuse, R3, R10 ;  /* 0x000000031b0a7223 */ /* 0x040fe2000000000a */
[----:B------:R-:W-:Y:S01]  /*8bf0*/  FMUL R15, R24, R15 ;  /* 0x0000000f180f7220 */ /* 0x000fe20000400000 */
[----:B------:R-:W-:Y:S01]  /*8c00*/  SHF.L.U32 R2, R38, 0x10, RZ ;  /* 0x0000001026027819 */ /* 0x000fe200000006ff */
[----:B------:R-:W-:Y:S01]  /*8c10*/  FMUL R13, R24, R17 ;  /* 0x00000011180d7220 */ /* 0x000fe20000400000 */
[----:B------:R-:W-:Y:S01]  /*8c20*/  LOP3.LUT R3, R38, 0xffff0000, RZ, 0xc0, !PT ;  /* 0xffff000026037812 */ /* 0x000fe200078ec0ff */
[C---:B------:R-:W-:Y:S01]  /*8c30*/  FMUL R14, R24.reuse, R18 ;  /* 0x00000012180e7220 */ /* 0x040fe20000400000 */
        /* <DEDUP_REMOVED lines=23> */
[----:B--2---:R-:W2:Y:S01]  /*8db0*/  FENCE.VIEW.ASYNC.S ;  /* 0x00000000000073c6 */ /* 0x004ea20000000000 */
[----:B------:R-:W-:Y:S01]  /*8dc0*/  @P6 PRMT R0, R71, 0x654, R0 ;  /* 0x0000065447006816 */ /* 0x000fe20000000000 */
[----:B--2---:R-:W-:Y:S06]  /*8dd0*/  BAR.SYNC.DEFER_BLOCKING 0x1, 0x80 ;  /* 0x0042000000007b1d */ /* 0x004fec0000010000 */
        /* <DEDUP_REMOVED lines=17> */
.L_x_137:
[----:B------:R-:W-:Y:S05]  /*8ef0*/  BSYNC.RECONVERGENT B0 ;  /* 0x0000000000007941 */ /* 0x000fea0003800200 */
.L_x_136:
        /* <DEDUP_REMOVED lines=19> */
.L_x_141:
[----:B------:R-:W-:Y:S05]  /*9030*/  BSYNC B0 ;  /* 0x0000000000007941 */ /* 0x000fea0003800000 */
.L_x_140:
[----:B------:R-:W-:Y:S11]  /*9040*/  ISETP.NE.AND P0, PT, R70, RZ, PT ;  /* 0x000000ff4600720c */ /* 0x000ff60003f05270 */
[----:B------:R-:W-:Y:S02]  /*9050*/  @!UPT UIADD3 URZ, UPT, UPT, URZ, URZ, URZ ;  /* 0x000000fffffff290 */ /* 0x000fe4000fffe0ff */
[----:B------:R3:W4:Y:S04]  /*9060*/  @P0 LDS.128 R28, [R26+UR44+0x200] ;  /* 0x0002002c1a1c0984 */ /* 0x0007280008000c00 */
[----:B------:R3:W1:Y:S02]  /*9070*/  @P0 LDS.128 R36, [R72+0x200] ;  /* 0x0002000048240984 */ /* 0x0006640000000c00 */
.L_x_139:
[----:B------:R-:W-:Y:S05]  /*9080*/  BSYNC B1 ;  /* 0x0000000000017941 */ /* 0x000fea0003800000 */
.L_x_138:
[----:B--2---:R-:W-:Y:S05]  /*9090*/  VIADD R0, R25, 0x30 ;  /* 0x0000003019007836 */ /* 0x004fea0000000000 */
[----:B------:R-:W-:Y:S04]  /*90a0*/  SHF.R.U32.HI R0, RZ, 0x15, R0 ;  /* 0x00000015ff007819 */ /* 0x000fe80000011600 */
[----:B------:R-:W-:Y:S11]  /*90b0*/  LOP3.LUT P0, RZ, R0, 0x3, R46, 0x48, !PT ;  /* 0x0000000300ff7812 */ /* 0x000ff6000780482e */
[----:B------:R-:W-:Y:S02]  /*90c0*/  @!UPT UIADD3 URZ, UPT, UPT, URZ, URZ, URZ ;  /* 0x000000fffffff290 */ /* 0x000fe4000fffe0ff */
[----:B------:R-:W-:Y:S05]  /*90d0*/  @!P0 BRA `(.L_x_143) ;  /* 0x0000000000408947 */ /* 0x000fea0003800000 */
[----:B------:R-:W2:Y:S01]  /*90e0*/  LDCU.64 UR8, c[0x4][0x70] ;  /* 0x01000e00ff0877ac */ /* 0x000ea20008000a00 */
[----:B------:R-:W-:Y:S01]  /*90f0*/  MOV R3, 0x0 ;  /* 0x0000000000037802 */ /* 0x000fe20000000f00 */
        /* <DEDUP_REMOVED lines=14> */
.L_x_143:
[----:B------:R-:W-:Y:S01]  /*91e0*/  ISETP.NE.AND P0, PT, R55, RZ, PT ;  /* 0x000000ff3700720c */ /* 0x000fe20003f05270 */
[----:B------:R-:W-:Y:S05]  /*91f0*/  WARPSYNC.ALL ;  /* 0x0000000000007948 */ /* 0x000fea0003800000 */
[----:B------:R-:W-:Y:S01]  /*9200*/  R2UR UR4, R25 ;  /* 0x00000000190472ca */ /* 0x000fe200000e0000 */
[----:B------:R-:W-:Y:S01]  /*9210*/  BSSY.RECONVERGENT B0, `(.L_x_144) ;  /* 0x0000058000007945 */ /* 0x000fe20003800200 */
[C---:B----4-:R-:W-:Y:S02]  /*9220*/  SHF.L.U32 R20, R28.reuse, 0x10, RZ ;  /* 0x000000101c147819 */ /* 0x050fe400000006ff */
[----:B------:R-:W-:Y:S02]  /*9230*/  LOP3.LUT R21, R28, 0xffff0000, RZ, 0xc0, !PT ;  /* 0xffff00001c157812 */ /* 0x000fe400078ec0ff */
[C---:B------:R-:W-:Y:S02]  /*9240*/  SHF.L.U32 R25, R29.reuse, 0x10, RZ ;  /* 0x000000101d197819 */ /* 0x040fe400000006ff */
[----:B---3--:R-:W-:Y:S02]  /*9250*/  LOP3.LUT R26, R29, 0xffff0000, RZ, 0xc0, !PT ;  /* 0xffff00001d1a7812 */ /* 0x008fe400078ec0ff */
[C---:B------:R-:W-:Y:S02]  /*9260*/  SHF.L.U32 R28, R30.reuse, 0x10, RZ ;  /* 0x000000101e1c7819 */ /* 0x040fe400000006ff */
[----:B------:R-:W-:Y:S01]  /*9270*/  LOP3.LUT R29, R30, 0xffff0000, RZ, 0xc0, !PT ;  /* 0xffff00001e1d7812 */ /* 0x000fe200078ec0ff */
[----:B-1----:R-:W1:Y:S01]  /*9280*/  LDTM.x16 R4, tmem[UR4+0x30] ;  /* 0x00003004000479ee */ /* 0x002e620008240000 */
[C---:B------:R-:W-:Y:S01]  /*9290*/  SHF.L.U32 R30, R31.reuse, 0x10, RZ ;  /* 0x000000101f1e7819 */ /* 0x040fe200000006ff */
[----:B------:R-:W-:Y:S01]  /*92a0*/  NOP ;  /* 0x0000000000007918 */ /* 0x000fe20000000000 */
[----:B------:R-:W-:Y:S02]  /*92b0*/  LOP3.LUT R31, R31, 0xffff0000, RZ, 0xc0, !PT ;  /* 0xffff00001f1f7812 */ /* 0x000fe400078ec0ff */
[C---:B------:R-:W-:Y:S02]  /*92c0*/  SHF.L.U32 R32, R36.reuse, 0x10, RZ ;  /* 0x0000001024207819 */ /* 0x040fe400000006ff */
[----:B------:R-:W-:Y:S02]  /*92d0*/  LOP3.LUT R33, R36, 0xffff0000, RZ, 0xc0, !PT ;  /* 0xffff000024217812 */ /* 0x000fe400078ec0ff */
[----:B------:R-:W-:Y:S02]  /*92e0*/  IADD3 R64, PT, PT, R64, 0x140, RZ ;  /* 0x0000014040407810 */ /* 0x000fe40007ffe0ff */
[C---:B------:R-:W-:Y:S02]  /*92f0*/  SHF.L.U32 R34, R37.reuse, 0x10, RZ ;  /* 0x0000001025227819 */ /* 0x040fe400000006ff */
[----:B------:R-:W-:Y:S02]  /*9300*/  LOP3.LUT R64, R64, 0xfefffff8, RZ, 0xc0, !PT ;  /* 0xfefffff840407812 */ /* 0x000fe400078ec0ff */
[----:B------:R-:W-:Y:S02]  /*9310*/  LOP3.LUT R35, R37, 0xffff0000, RZ, 0xc0, !PT ;  /* 0xffff000025237812 */ /* 0x000fe400078ec0ff */
[----:B-1----:R1:W-:Y:S01]  /*9320*/  SYNCS.ARRIVE.TRANS64.RED.A1T0 RZ, [R64+URZ], RZ ;  /* 0x000000ff40ff79a7 */ /* 0x0023e200081004ff */
[C---:B------:R-:W-:Y:S02]  /*9330*/  SHF.L.U32 R36, R38.reuse, 0x10, RZ ;  /* 0x0000001026247819 */ /* 0x040fe400000006ff */
[----:B------:R-:W-:Y:S02]  /*9340*/  LOP3.LUT R37, R38, 0xffff0000, RZ, 0xc0, !PT ;  /* 0xffff000026257812 */ /* 0x000fe400078ec0ff */
[----:B------:R-:W-:Y:S01]  /*9350*/  SHF.L.U32 R38, R39, 0x10, RZ ;  /* 0x0000001027267819 */ /* 0x000fe200000006ff */
[C---:B------:R-:W-:Y:S01]  /*9360*/  FMUL R4, R24.reuse, R4 ;  /* 0x0000000418047220 */ /* 0x040fe20000400000 */
[C---:B------:R-:W-:Y:S01]  /*9370*/  FMUL R5, R24.reuse, R5 ;  /* 0x0000000518057220 */ /* 0x040fe20000400000 */
[C---:B------:R-:W-:Y:S01]  /*9380*/  FMUL R6, R24.reuse, R6 ;  /* 0x0000000618067220 */ /* 0x040fe20000400000 */
[C---:B------:R-:W-:Y:S01]  /*9390*/  FMUL R7, R24.reuse, R7 ;  /* 0x0000000718077220 */ /* 0x040fe20000400000 */
[C---:B------:R-:W-:Y:S01]  /*93a0*/  FFMA R4, R27.reuse, R20, R4 ;  /* 0x000000141b047223 */ /* 0x040fe20000000004 */
        /* <DEDUP_REMOVED lines=15> */
[C---:B------:R-:W-:Y:S01]  /*94a0*/  FMUL R12, R24.reuse, R16 ;  /* 0x00000010180c7220 */ /* 0x040fe20000400000 */
[C---:B------:R-:W-:Y:S01]  /*94b0*/  FFMA R0, R27.reuse, R32, R0 ;  /* 0x000000201b007223 */ /* 0x040fe20000000000 */
[C---:B------:R-:W-:Y:S01]  /*94c0*/  FMUL R13, R24.reuse, R17 ;  /* 0x00000011180d7220 */ /* 0x040fe20000400000 */
[----:B------:R-:W-:Y:S01]  /*94d0*/  FFMA R2, R27, R33, R2 ;  /* 0x000000211b027223 */ /* 0x000fe20000000002 */
[----:B------:R-:W-:Y:S01]  /*94e0*/  F2FP.BF16.F32.PACK_AB R4, R5, R4 ;  /* 0x000000040504723e */ /* 0x000fe200000010ff */
[C---:B------:R-:W-:Y:S01]  /*94f0*/  FMUL R14, R24.reuse, R18 ;  /* 0x00000012180e7220 */ /* 0x040fe20000400000 */
[----:B------:R-:W-:Y:S01]  /*9500*/  FFMA R3, R27, R34, R3 ;  /* 0x000000221b037223 */ /* 0x000fe20000000003 */
[----:B------:R-:W-:Y:S01]  /*9510*/  LOP3.LUT R39, R39, 0xffff0000, RZ, 0xc0, !PT ;  /* 0xffff000027277812 */ /* 0x000fe200078ec0ff */
[----:B------:R-:W-:Y:S01]  /*9520*/  FFMA R15, R27, R35, R15 ;  /* 0x000000231b0f7223 */ /* 0x000fe2000000000f */
[----:B------:R-:W-:Y:S01]  /*9530*/  F2FP.BF16.F32.PACK_AB R5, R7, R6 ;  /* 0x000000060705723e */ /* 0x000fe200000010ff */
[----:B------:R-:W-:Y:S01]  /*9540*/  FMUL R19, R24, R19 ;  /* 0x0000001318137220 */ /* 0x000fe20000400000 */
[----:B------:R-:W-:Y:S01]  /*9550*/  F2FP.BF16.F32.PACK_AB R6, R9, R8 ;  /* 0x000000080906723e */ /* 0x000fe200000010ff */
        /* <DEDUP_REMOVED lines=35> */
.L_x_145:
[----:B------:R-:W-:Y:S05]  /*9790*/  BSYNC.RECONVERGENT B0 ;  /* 0x0000000000007941 */ /* 0x000fea0003800200 */
.L_x_144:
[----:B------:R-:W-:Y:S01]  /*97a0*/  BAR.SYNC.DEFER_BLOCKING 0x1, 0x80 ;  /* 0x0042000000007b1d */ /* 0x000fe20000010000 */
[----:B------:R-:W-:Y:S01]  /*97b0*/  UISETP.NE.AND UP0, UPT, UR49, -0x4, UPT ;  /* 0xfffffffc3100788c */ /* 0x000fe2000bf05270 */
[----:B------:R-:W-:Y:S08]  /*97c0*/  IADD3 R22, PT, PT, R22, 0x1, RZ ;  /* 0x0000000116167810 */ /* 0x000ff00007ffe0ff */
[----:B------:R-:W-:Y:S05]  /*97d0*/  BRA.U !UP0, `(.L_x_146) ;  /* 0x0000000108247547 */ /* 0x000fea000b800000 */
[----:B------:R-:W-:Y:S01]  /*97e0*/  ISETP.NE.AND P0, PT, R66, RZ, PT ;  /* 0x000000ff4200720c */ /* 0x000fe20003f05270 */
[----:B------:R-:W-:Y:S01]  /*97f0*/  IMAD.U32 R0, RZ, RZ, UR47 ;  /* 0x0000002fff007e24 */ /* 0x000fe2000f8e00ff */
[----:B------:R-:W-:Y:S04]  /*9800*/  UIADD3 UR4, UPT, UPT, UR47, 0x1, URZ ;  /* 0x000000012f047890 */ /* 0x000fe8000fffe0ff */
[----:B------:R-:W-:Y:S04]  /*9810*/  UISETP.NE.AND UP0, UPT, UR4, 0x4, UPT ;  /* 0x000000040400788c */ /* 0x000fe8000bf05270 */
[----:B------:R-:W-:Y:S03]  /*9820*/  USEL UR47, UR4, URZ, UP0 ;  /* 0x000000ff042f7287 */ /* 0x000fe60008000000 */
[----:B------:R-:W-:Y:S05]  /*9830*/  @P0 LEA R0, R0, UR44, 0x3 ;  /* 0x0000002c00000c11 */ /* 0x000fea000f8e18ff */
[----:B------:R-:W-:Y:S05]  /*9840*/  @P0 VIADD R0, R0, 0xf0 ;  /* 0x000000f000000836 */ /* 0x000fea0000000000 */
[----:B------:R-:W-:Y:S04]  /*9850*/  @P0 PRMT R0, R71, 0x654, R0 ;  /* 0x0000065447000816 */ /* 0x000fe80000000000 */
[----:B------:R2:W-:Y:S03]  /*9860*/  @P0 SYNCS.ARRIVE.TRANS64.RED.A1T0 RZ, [R0+URZ], RZ ;  /* 0x000000ff00ff09a7 */ /* 0x0005e600081004ff */
.L_x_146:
[----:B------:R-:W-:Y:S01]  /*9870*/  R2UR UR5, R47 ;  /* 0x000000002f0572ca */ /* 0x000fe200000e0000 */
[----:B------:R-:W-:Y:S01]  /*9880*/  UISETP.NE.AND UP0, UPT, UR58, URZ, UPT ;  /* 0x000000ff3a00728c */ /* 0x000fe2000bf05270 */
[----:B------:R-:W-:Y:S01]  /*9890*/  R2UR UR4, R48 ;  /* 0x00000000300472ca */ /* 0x000fe200000e0000 */
[----:B------:R-:W-:Y:S01]  /*98a0*/  UIADD3 UR49, UPT, UPT, UR49, 0x4, URZ ;  /* 0x0000000431317890 */ /* 0x000fe2000fffe0ff */
[C---:B------:R-:W-:Y:S01]  /*98b0*/  ISETP.NE.AND P0, PT, R22.reuse, 0x2, PT ;  /* 0x000000021600780c */ /* 0x040fe20003f05270 */
[----:B------:R-:W-:Y:S01]  /*98c0*/  UMOV UR48, UR59 ;  /* 0x0000003b00307c82 */ /* 0x000fe20008000000 */
[----:B------:R-:W-:Y:S02]  /*98d0*/  LOP3.LUT R51, R51, 0x1, RZ, 0x3c, !PT ;  /* 0x0000000133337812 */ /* 0x000fe400078e3cff */
[----:B--2---:R-:W-:Y:S02]  /*98e0*/  SEL R0, RZ, 0x1, P0 ;  /* 0x00000001ff007807 */ /* 0x004fe40000000000 */
[----:B------:R-:W-:Y:S02]  /*98f0*/  SEL R22, R22, RZ, P0 ;  /* 0x000000ff16167207 */ /* 0x000fe40000000000 */
[----:B------:R-:W-:Y:S01]  /*9900*/  LOP3.LUT R52, R52, R0, RZ, 0x3c, !PT ;  /* 0x0000000034347212 */ /* 0x000fe200078e3cff */
[----:B------:R-:W-:Y:S02]  /*9910*/  UIADD3 UR19, UPT, UPT, UR36, UR5, URZ ;  /* 0x0000000524137290 */ /* 0x000fe4000fffe0ff */
[----:B------:R-:W-:Y:S01]  /*9920*/  UIADD3 UR45, UPT, UPT, UR37, UR4, URZ ;  /* 0x00000004252d7290 */ /* 0x000fe2000fffe0ff */
[----:B------:R-:W-:Y:S11]  /*9930*/  BRA.U UP0, `(.L_x_147) ;  /* 0xffffffc900e87547 */ /* 0x000ff6000b83ffff */
[----:B------:R-:W-:-:S13]  /*9940*/  R2UR UR4, R49 ;  /* 0x00000000310472ca */ /* 0x000fda00000e0000 */
[----:B------:R-:W-:-:S09]  /*9950*/  UISETP.NE.AND UP0, UPT, UR4, URZ, UPT ;  /* 0x000000ff0400728c */ /* 0x000fd2000bf05270 */
[----:B------:R-:W-:Y:S05]  /*9960*/  BRA.U !UP0, `(.L_x_148) ;  /* 0x0000000108487547 */ /* 0x000fea000b800000 */
[----:B------:R-:W2:Y:S02]  /*9970*/  LDCU.64 UR4, c[0x0][0x990] ;  /* 0x00013200ff0477ac */ /* 0x000ea40008000a00 */
[----:B--2---:R-:W-:-:S04]  /*9980*/  UISETP.NE.U32.AND UP0, UPT, UR4, URZ, UPT ;  /* 0x000000ff0400728c */ /* 0x004fc8000bf05070 */
[----:B------:R-:W-:-:S09]  /*9990*/  UISETP.NE.AND.EX UP0, UPT, UR5, URZ, UPT, UP0 ;  /* 0x000000ff0500728c */ /* 0x000fd2000bf05300 */
[----:B------:R-:W-:Y:S05]  /*99a0*/  BRA.U UP0, `(.L_x_149) ;  /* 0x00000001000c7547 */ /* 0x000fea000b800000 */
[----:B------:R-:W-:-:S13]  /*99b0*/  FSETP.NEU.AND P0, PT, R27, RZ, PT ;  /* 0x000000ff1b00720b */ /* 0x000fda0003f0d000 */
[----:B------:R-:W-:Y:S05]  /*99c0*/  @!P0 EXIT ;  /* 0x000000000000894d */ /* 0x000fea0003800000 */
[----:B------:R-:W-:Y:S05]  /*99d0*/  BRA `(.L_x_148) ;  /* 0x00000000002c7947 */ /* 0x000fea0003800000 */
.L_x_149:
[----:B------:R-:W-:Y:S01]  /*99e0*/  ISETP.NE.AND P0, PT, R65, RZ, PT ;  /* 0x000000ff4100720c */ /* 0x000fe20003f05270 */
[----:B------:R-:W-:-:S12]  /*99f0*/  BSSY.RECONVERGENT B0, `(.L_x_148) ;  /* 0x0000009000007945 */ /* 0x000fd80003800200 */
[----:B------:R-:W-:Y:S05]  /*9a00*/  @P0 BRA `(.L_x_150) ;  /* 0x0000000000140947 */ /* 0x000fea0003800000 */
[----:B------:R-:W2:Y:S02]  /*9a10*/  LDCU.64 UR4, c[0x0][0x988] ;  /* 0x00013100ff0477ac */ /* 0x000ea40008000a00 */
[----:B--2---:R-:W-:-:S04]  /*9a20*/  ISETP.NE.U32.AND P0, PT, RZ, UR4, PT ;  /* 0x00000004ff007c0c */ /* 0x004fc8000bf05070 */
[----:B------:R-:W-:-:S13]  /*9a30*/  ISETP.NE.AND.EX P0, PT, RZ, UR5, PT, P0 ;  /* 0x00000005ff007c0c */ /* 0x000fda000bf05300 */
[----:B------:R-:W-:Y:S05]  /*9a40*/  @!P0 EXIT ;  /* 0x000000000000894d */ /* 0x000fea0003800000 */
[----:B------:R-:W-:Y:S05]  /*9a50*/  BRA `(.L_x_151) ;  /* 0x0000000000087947 */ /* 0x000fea0003800000 */
.L_x_150:
[----:B------:R-:W-:-:S13]  /*9a60*/  FSETP.NEU.AND P0, PT, R27, RZ, PT ;  /* 0x000000ff1b00720b */ /* 0x000fda0003f0d000 */
[----:B------:R-:W-:Y:S05]  /*9a70*/  @!P0 EXIT ;  /* 0x000000000000894d */ /* 0x000fea0003800000 */
.L_x_151:
[----:B------:R-:W-:Y:S05]  /*9a80*/  BSYNC.RECONVERGENT B0 ;  /* 0x0000000000007941 */ /* 0x000fea0003800200 */
.L_x_148:
[----:B------:R-:W2:Y:S01]  /*9a90*/  S2UR UR5, SR_CgaCtaId ;  /* 0x00000000000579c3 */ /* 0x000ea20000008800 */
[----:B------:R-:W-:Y:S01]  /*9aa0*/  ULEA UR4, UR47, UR44, 0x3 ;  /* 0x0000002c2f047291 */ /* 0x000fe2000f8e18ff */
[----:B------:R-:W-:-:S04]  /*9ab0*/  DEPBAR.LE SB0, 0x0 ;  /* 0x000080000000791a */ /* 0x000fc80000000000 */
[----:B------:R-:W-:-:S04]  /*9ac0*/  UIADD3 UR4, UPT, UPT, UR4, 0xf0, URZ ;  /* 0x000000f004047890 */ /* 0x000fc8000fffe0ff */
[----:B--2---:R-:W-:-:S09]  /*9ad0*/  UPRMT UR4, UR5, 0x654, UR4 ;  /* 0x0000065405047896 */ /* 0x004fd20008000004 */
[----:B------:R-:W-:Y:S01]  /*9ae0*/  SYNCS.ARRIVE.TRANS64.RED.A1T0 RZ, [UR4], RZ ;  /* 0x000000ffffff79a7 */ /* 0x000fe20008100404 */
[----:B------:R-:W-:Y:S05]  /*9af0*/  EXIT ;  /* 0x000000000000794d */ /* 0x000fea0003800000 */
.L_x_25:
[----:B------:R-:W-:Y:S07]  /*9b00*/  MOV R0, UR9 ;  /* 0x0000000900007c02 */ /* 0x000fee0008000f00 */
.L_x_152:
[----:B--2---:R2:W3:Y:S02]  /*9b10*/  SYNCS.PHASECHK.TRANS64.TRYWAIT P0, [R0+URZ+0x68], R4 ;  /* 0x00006804000075a7 */ /* 0x0044e400080011ff */
[----:B---3--:R-:W-:Y:S05]  /*9b20*/  @!P0 NANOSLEEP.SYNCS 0x989680 ;  /* 0x009896800000895d */ /* 0x008fea0003900000 */
[----:B------:R-:W3:Y:S02]  /*9b30*/  @!P0 SYNCS.PHASECHK.TRANS64 P0, [R0+URZ+0x68], R4 ;  /* 0x00006804000085a7 */ /* 0x000ee400080010ff */
[----:B---3--:R-:W-:Y:S05]  /*9b40*/  @!P0 BRA `(.L_x_152) ;  /* 0xfffffffc00f08947 */ /* 0x008fea000383ffff */
[----:B------:R-:W-:Y:S05]  /*9b50*/  BRA `(.L_x_24) ;  /* 0xffffff8000707947 */ /* 0x000fea000383ffff */
.L_x_32:
[----:B------:R-:W-:Y:S07]  /*9b60*/  MOV R0, UR9 ;  /* 0x0000000900007c02 */ /* 0x000fee0008000f00 */
.L_x_153:
[----:B-1----:R1:W2:Y:S02]  /*9b70*/  SYNCS.PHASECHK.TRANS64.TRYWAIT P0, [R0+URZ+0x68], R4 ;  /* 0x00006804000075a7 */ /* 0x0022a400080011ff */
[----:B--2---:R-:W-:Y:S05]  /*9b80*/  @!P0 NANOSLEEP.SYNCS 0x989680 ;  /* 0x009896800000895d */ /* 0x004fea0003900000 */
[----:B------:R-:W2:Y:S02]  /*9b90*/  @!P0 SYNCS.PHASECHK.TRANS64 P0, [R0+URZ+0x68], R4 ;  /* 0x00006804000085a7 */ /* 0x000ea400080010ff */
[----:B--2---:R-:W-:Y:S05]  /*9ba0*/  @!P0 BRA `(.L_x_153) ;  /* 0xfffffffc00f08947 */ /* 0x004fea000383ffff */
[----:B------:R-:W-:Y:S05]  /*9bb0*/  BRA `(.L_x_31) ;  /* 0xffffff8800107947 */ /* 0x000fea000383ffff */
.L_x_37:
[----:B-1----:R-:W-:-:S07]  /*9bc0*/  MOV R0, UR36 ;  /* 0x0000002400007c02 */ /* 0x002fce0008000f00 */
.L_x_154:
[----:B-1----:R1:W2:Y:S02]  /*9bd0*/  SYNCS.PHASECHK.TRANS64.TRYWAIT P0, [R0+URZ+0x120], R3 ;  /* 0x00012003000075a7 */ /* 0x0022a400080011ff */
[----:B--2---:R-:W-:Y:S05]  /*9be0*/  @!P0 NANOSLEEP.SYNCS 0x989680 ;  /* 0x009896800000895d */ /* 0x004fea0003900000 */
[----:B------:R-:W2:Y:S02]  /*9bf0*/  @!P0 SYNCS.PHASECHK.TRANS64 P0, [R0+URZ+0x120], R3 ;  /* 0x00012003000085a7 */ /* 0x000ea400080010ff */
[----:B--2---:R-:W-:Y:S05]  /*9c00*/  @!P0 BRA `(.L_x_154) ;  /* 0xfffffffc00f08947 */ /* 0x004fea000383ffff */
[----:B------:R-:W-:Y:S05]  /*9c10*/  BRA `(.L_x_155) ;  /* 0xffffff8800f07947 */ /* 0x000fea000383ffff */
.L_x_41:
[----:B------:R-:W-:-:S07]  /*9c20*/  MOV R0, UR4 ;  /* 0x0000000400007c02 */ /* 0x000fce0008000f00 */
.L_x_156:
[----:B-1----:R1:W2:Y:S02]  /*9c30*/  SYNCS.PHASECHK.TRANS64.TRYWAIT P0, [R0+URZ], R2 ;  /* 0x00000002000075a7 */ /* 0x0022a400080011ff */
[----:B--2---:R-:W-:Y:S05]  /*9c40*/  @!P0 NANOSLEEP.SYNCS 0x989680 ;  /* 0x009896800000895d */ /* 0x004fea0003900000 */
[----:B------:R-:W2:Y:S02]  /*9c50*/  @!P0 SYNCS.PHASECHK.TRANS64 P0, [R0+URZ], R2 ;  /* 0x00000002000085a7 */ /* 0x000ea400080010ff */
[----:B--2---:R-:W-:Y:S05]  /*9c60*/  @!P0 BRA `(.L_x_156) ;  /* 0xfffffffc00f08947 */ /* 0x004fea000383ffff */
[----:B------:R-:W-:Y:S05]  /*9c70*/  BRA `(.L_x_157) ;  /* 0xffffff9000887947 */ /* 0x000fea000383ffff */
.L_x_42:
[----:B------:R-:W-:-:S07]  /*9c80*/  MOV R0, UR5 ;  /* 0x0000000500007c02 */ /* 0x000fce0008000f00 */
.L_x_158:
[----:B-1----:R1:W2:Y:S02]  /*9c90*/  SYNCS.PHASECHK.TRANS64.TRYWAIT P0, [R0+URZ], R2 ;  /* 0x00000002000075a7 */ /* 0x0022a400080011ff */
[----:B--2---:R-:W-:Y:S05]  /*9ca0*/  @!P0 NANOSLEEP.SYNCS 0x989680 ;  /* 0x009896800000895d */ /* 0x004fea0003900000 */
[----:B------:R-:W2:Y:S02]  /*9cb0*/  @!P0 SYNCS.PHASECHK.TRANS64 P0, [R0+URZ], R2 ;  /* 0x00000002000085a7 */ /* 0x000ea400080010ff */
[----:B--2---:R-:W-:Y:S05]  /*9cc0*/  @!P0 BRA `(.L_x_158) ;  /* 0xfffffffc00f08947 */ /* 0x004fea000383ffff */
[----:B------:R-:W-:Y:S05]  /*9cd0*/  BRA `(.L_x_159) ;  /* 0xffffff9000987947 */ /* 0x000fea000383ffff */
.L_x_43:
[----:B------:R-:W-:-:S07]  /*9ce0*/  MOV R0, UR5 ;  /* 0x0000000500007c02 */ /* 0x000fce0008000f00 */
.L_x_160:
[----:B-1----:R1:W2:Y:S02]  /*9cf0*/  SYNCS.PHASECHK.TRANS64.TRYWAIT P0, [R0+URZ], R2 ;  /* 0x00000002000075a7 */ /* 0x0022a400080011ff */
[----:B--2---:R-:W-:Y:S05]  /*9d00*/  @!P0 NANOSLEEP.SYNCS 0x989680 ;  /* 0x009896800000895d */ /* 0x004fea0003900000 */
[----:B------:R-:W2:Y:S02]  /*9d10*/  @!P0 SYNCS.PHASECHK.TRANS64 P0, [R0+URZ], R2 ;  /* 0x00000002000085a7 */ /* 0x000ea400080010ff */
[----:B--2---:R-:W-:Y:S05]  /*9d20*/  @!P0 BRA `(.L_x_160) ;  /* 0xfffffffc00f08947 */ /* 0x004fea000383ffff */
[----:B------:R-:W-:Y:S05]  /*9d30*/  BRA `(.L_x_161) ;  /* 0xffffff9000a87947 */ /* 0x000fea000383ffff */
.L_x_44:
[----:B------:R-:W-:-:S07]  /*9d40*/  MOV R0, UR5 ;  /* 0x0000000500007c02 */ /* 0x000fce0008000f00 */
.L_x_162:
[----:B-1----:R1:W2:Y:S02]  /*9d50*/  SYNCS.PHASECHK.TRANS64.TRYWAIT P0, [R0+URZ], R2 ;  /* 0x00000002000075a7 */ /* 0x0022a400080011ff */
[----:B--2---:R-:W-:Y:S05]  /*9d60*/  @!P0 NANOSLEEP.SYNCS 0x989680 ;  /* 0x009896800000895d */ /* 0x004fea0003900000 */
[----:B------:R-:W2:Y:S02]  /*9d70*/  @!P0 SYNCS.PHASECHK.TRANS64 P0, [R0+URZ], R2 ;  /* 0x00000002000085a7 */ /* 0x000ea400080010ff */
[----:B--2---:R-:W-:Y:S05]  /*9d80*/  @!P0 BRA `(.L_x_162) ;  /* 0xfffffffc00f08947 */ /* 0x004fea000383ffff */
[----:B------:R-:W-:Y:S05]  /*9d90*/  BRA `(.L_x_163) ;  /* 0xffffff9000b87947 */ /* 0x000fea000383ffff */
.L_x_45:
[----:B------:R-:W-:-:S07]  /*9da0*/  MOV R0, UR5 ;  /* 0x0000000500007c02 */ /* 0x000fce0008000f00 */
.L_x_164:
[----:B-1----:R1:W2:Y:S02]  /*9db0*/  SYNCS.PHASECHK.TRANS64.TRYWAIT P0, [R0+URZ], R2 ;  /* 0x00000002000075a7 */ /* 0x0022a400080011ff */
[----:B--2---:R-:W-:Y:S05]  /*9dc0*/  @!P0 NANOSLEEP.SYNCS 0x989680 ;  /* 0x009896800000895d */ /* 0x004fea0003900000 */
[----:B------:R-:W2:Y:S02]  /*9dd0*/  @!P0 SYNCS.PHASECHK.TRANS64 P0, [R0+URZ], R2 ;  /* 0x00000002000085a7 */ /* 0x000ea400080010ff */
[----:B--2---:R-:W-:Y:S05]  /*9de0*/  @!P0 BRA `(.L_x_164) ;  /* 0xfffffffc00f08947 */ /* 0x004fea000383ffff */
[----:B------:R-:W-:Y:S05]  /*9df0*/  BRA `(.L_x_165) ;  /* 0xffffff9000c87947 */ /* 0x000fea000383ffff */
.L_x_46:
[----:B------:R-:W-:-:S07]  /*9e00*/  MOV R0, UR5 ;  /* 0x0000000500007c02 */ /* 0x000fce0008000f00 */
.L_x_166:
[----:B-1----:R1:W2:Y:S02]  /*9e10*/  SYNCS.PHASECHK.TRANS64.TRYWAIT P0, [R0+URZ], R2 ;  /* 0x00000002000075a7 */ /* 0x0022a400080011ff */
[----:B--2---:R-:W-:Y:S05]  /*9e20*/  @!P0 NANOSLEEP.SYNCS 0x989680 ;  /* 0x009896800000895d */ /* 0x004fea0003900000 */
[----:B------:R-:W2:Y:S02]  /*9e30*/  @!P0 SYNCS.PHASECHK.TRANS64 P0, [R0+URZ], R2 ;  /* 0x00000002000085a7 */ /* 0x000ea400080010ff */
[----:B--2---:R-:W-:Y:S05]  /*9e40*/  @!P0 BRA `(.L_x_166) ;  /* 0xfffffffc00f08947 */ /* 0x004fea000383ffff */
[----:B------:R-:W-:Y:S05]  /*9e50*/  BRA `(.L_x_167) ;  /* 0xffffff9000d87947 */ /* 0x000fea000383ffff */
.L_x_47:
[----:B------:R-:W-:-:S07]  /*9e60*/  MOV R0, UR5 ;  /* 0x0000000500007c02 */ /* 0x000fce0008000f00 */
.L_x_168:
[----:B-1----:R1:W2:Y:S02]  /*9e70*/  SYNCS.PHASECHK.TRANS64.TRYWAIT P0, [R0+URZ], R2 ;  /* 0x00000002000075a7 */ /* 0x0022a400080011ff */
[----:B--2---:R-:W-:Y:S05]  /*9e80*/  @!P0 NANOSLEEP.SYNCS 0x989680 ;  /* 0x009896800000895d */ /* 0x004fea0003900000 */
[----:B------:R-:W2:Y:S02]  /*9e90*/  @!P0 SYNCS.PHASECHK.TRANS64 P0, [R0+URZ], R2 ;  /* 0x00000002000085a7 */ /* 0x000ea400080010ff */
[----:B--2---:R-:W-:Y:S05]  /*9ea0*/  @!P0 BRA `(.L_x_168) ;  /* 0xfffffffc00f08947 */ /* 0x004fea000383ffff */
[----:B------:R-:W-:Y:S05]  /*9eb0*/  BRA `(.L_x_169) ;  /* 0xffffff9000e87947 */ /* 0x000fea000383ffff */
.L_x_48:
[----:B------:R-:W-:-:S07]  /*9ec0*/  MOV R0, UR5 ;  /* 0x0000000500007c02 */ /* 0x000fce0008000f00 */
.L_x_170:
[----:B-1----:R1:W2:Y:S02]  /*9ed0*/  SYNCS.PHASECHK.TRANS64.TRYWAIT P0, [R0+URZ], R2 ;  /* 0x00000002000075a7 */ /* 0x0022a400080011ff */
[----:B--2---:R-:W-:Y:S05]  /*9ee0*/  @!P0 NANOSLEEP.SYNCS 0x989680 ;  /* 0x009896800000895d */ /* 0x004fea0003900000 */
[----:B------:R-:W2:Y:S02]  /*9ef0*/  @!P0 SYNCS.PHASECHK.TRANS64 P0, [R0+URZ], R2 ;  /* 0x00000002000085a7 */ /* 0x000ea400080010ff */
[----:B--2---:R-:W-:Y:S05]  /*9f00*/  @!P0 BRA `(.L_x_170) ;  /* 0xfffffffc00f08947 */ /* 0x004fea000383ffff */
[----:B------:R-:W-:Y:S05]  /*9f10*/  BRA `(.L_x_171) ;  /* 0xffffff9000f87947 */ /* 0x000fea000383ffff */
.L_x_49:
[----:B------:R-:W-:-:S07]  /*9f20*/  MOV R0, UR5 ;  /* 0x0000000500007c02 */ /* 0x000fce0008000f00 */
.L_x_172:
[----:B-1----:R1:W2:Y:S02]  /*9f30*/  SYNCS.PHASECHK.TRANS64.TRYWAIT P0, [R0+URZ], R2 ;  /* 0x00000002000075a7 */ /* 0x0022a400080011ff */
[----:B--2---:R-:W-:Y:S05]  /*9f40*/  @!P0 NANOSLEEP.SYNCS 0x989680 ;  /* 0x009896800000895d */ /* 0x004fea0003900000 */
[----:B------:R-:W2:Y:S02]  /*9f50*/  @!P0 SYNCS.PHASECHK.TRANS64 P0, [R0+URZ], R2 ;  /* 0x00000002000085a7 */ /* 0x000ea400080010ff */
[----:B--2---:R-:W-:Y:S05]  /*9f60*/  @!P0 BRA `(.L_x_172) ;  /* 0xfffffffc00f08947 */ /* 0x004fea000383ffff */
[----:B------:R-:W-:Y:S05]  /*9f70*/  BRA `(.L_x_173) ;  /* 0xffffff9400087947 */ /* 0x000fea000383ffff */
.L_x_50:
[----:B------:R-:W-:-:S07]  /*9f80*/  MOV R0, UR5 ;  /* 0x0000000500007c02 */ /* 0x000fce0008000f00 */
.L_x_174:
[----:B-1----:R1:W2:Y:S02]  /*9f90*/  SYNCS.PHASECHK.TRANS64.TRYWAIT P0, [R0+URZ], R2 ;  /* 0x00000002000075a7 */ /* 0x0022a400080011ff */
[----:B--2---:R-:W-:Y:S05]  /*9fa0*/  @!P0 NANOSLEEP.SYNCS 0x989680 ;  /* 0x009896800000895d */ /* 0x004fea0003900000 */
[----:B------:R-:W2:Y:S02]  /*9fb0*/  @!P0 SYNCS.PHASECHK.TRANS64 P0, [R0+URZ], R2 ;  /* 0x00000002000085a7 */ /* 0x000ea400080010ff */
[----:B--2---:R-:W-:Y:S05]  /*9fc0*/  @!P0 BRA `(.L_x_174) ;  /* 0xfffffffc00f08947 */ /* 0x004fea000383ffff */
[----:B------:R-:W-:Y:S05]  /*9fd0*/  BRA `(.L_x_175) ;  /* 0xffffff9400187947 */ /* 0x000fea000383ffff */
.L_x_51:
[----:B------:R-:W-:-:S07]  /*9fe0*/  MOV R0, UR5 ;  /* 0x0000000500007c02 */ /* 0x000fce0008000f00 */
.L_x_176:
[----:B-1----:R1:W2:Y:S02]  /*9ff0*/  SYNCS.PHASECHK.TRANS64.TRYWAIT P0, [R0+URZ], R2 ;  /* 0x00000002000075a7 */ /* 0x0022a400080011ff */
[----:B--2---:R-:W-:Y:S05]  /*a000*/  @!P0 NANOSLEEP.SYNCS 0x989680 ;  /* 0x009896800000895d */ /* 0x004fea0003900000 */
[----:B------:R-:W2:Y:S02]  /*a010*/  @!P0 SYNCS.PHASECHK.TRANS64 P0, [R0+URZ], R2 ;  /* 0x00000002000085a7 */ /* 0x000ea400080010ff */
[----:B--2---:R-:W-:Y:S05]  /*a020*/  @!P0 BRA `(.L_x_176) ;  /* 0xfffffffc00f08947 */ /* 0x004fea000383ffff */
[----:B------:R-:W-:Y:S05]  /*a030*/  BRA `(.L_x_177) ;  /* 0xffffff9400287947 */ /* 0x000fea000383ffff */
.L_x_52:
[----:B------:R-:W-:-:S07]  /*a040*/  MOV R0, UR5 ;  /* 0x0000000500007c02 */ /* 0x000fce0008000f00 */
.L_x_178:
[----:B-1----:R1:W2:Y:S02]  /*a050*/  SYNCS.PHASECHK.TRANS64.TRYWAIT P0, [R0+URZ], R2 ;  /* 0x00000002000075a7 */ /* 0x0022a400080011ff */
[----:B--2---:R-:W-:Y:S05]  /*a060*/  @!P0 NANOSLEEP.SYNCS 0x989680 ;  /* 0x009896800000895d */ /* 0x004fea0003900000 */
[----:B------:R-:W2:Y:S02]  /*a070*/  @!P0 SYNCS.PHASECHK.TRANS64 P0, [R0+URZ], R2 ;  /* 0x00000002000085a7 */ /* 0x000ea400080010ff */
[----:B--2---:R-:W-:Y:S05]  /*a080*/  @!P0 BRA `(.L_x_178) ;  /* 0xfffffffc00f08947 */ /* 0x004fea000383ffff */
[----:B------:R-:W-:Y:S05]  /*a090*/  BRA `(.L_x_179) ;  /* 0xffffff9400387947 */ /* 0x000fea000383ffff */
.L_x_55:
[----:B------:R-:W-:-:S07]  /*a0a0*/  MOV R4, UR4 ;  /* 0x0000000400047c02 */ /* 0x000fce0008000f00 */
.L_x_180:
[----:B--2---:R2:W3:Y:S02]  /*a0b0*/  SYNCS.PHASECHK.TRANS64.TRYWAIT P1, [R4+URZ+0x128], R6 ;  /* 0x00012806040075a7 */ /* 0x0044e400080211ff */
[----:B---3--:R-:W-:Y:S05]  /*a0c0*/  @!P1 NANOSLEEP.SYNCS 0x989680 ;  /* 0x009896800000995d */ /* 0x008fea0003900000 */
[----:B------:R-:W3:Y:S02]  /*a0d0*/  @!P1 SYNCS.PHASECHK.TRANS64 P1, [R4+URZ+0x128], R6 ;  /* 0x00012806040095a7 */ /* 0x000ee400080210ff */
[----:B---3--:R-:W-:Y:S05]  /*a0e0*/  @!P1 BRA `(.L_x_180) ;  /* 0xfffffffc00f09947 */ /* 0x008fea000383ffff */
[----:B------:R-:W-:Y:S05]  /*a0f0*/  BRA `(.L_x_181) ;  /* 0xffffff9400a87947 */ /* 0x000fea000383ffff */
.L_x_56:
[----:B--2---:R-:W-:-:S07]  /*a100*/  MOV R4, UR4 ;  /* 0x0000000400047c02 */ /* 0x004fce0008000f00 */
.L_x_182:
[----:B--2---:R2:W3:Y:S02]  /*a110*/  SYNCS.PHASECHK.TRANS64.TRYWAIT P1, [R4+URZ+0x120], R5 ;  /* 0x00012005040075a7 */ /* 0x0044e400080211ff */
[----:B---3--:R-:W-:Y:S05]  /*a120*/  @!P1 NANOSLEEP.SYNCS 0x989680 ;  /* 0x009896800000995d */ /* 0x008fea0003900000 */
[----:B------:R-:W3:Y:S02]  /*a130*/  @!P1 SYNCS.PHASECHK.TRANS64 P1, [R4+URZ+0x120], R5 ;  /* 0x00012005040095a7 */ /* 0x000ee400080210ff */
[----:B---3--:R-:W-:Y:S05]  /*a140*/  @!P1 BRA `(.L_x_182) ;  /* 0xfffffffc00f09947 */ /* 0x008fea000383ffff */
[----:B------:R-:W-:Y:S05]  /*a150*/  BRA `(.L_x_183) ;  /* 0xffffff9400b07947 */ /* 0x000fea000383ffff */
.L_x_66:
[----:B--2---:R-:W-:-:S04]  /*a160*/  MOV R5, UR5 ;  /* 0x0000000500057c02 */ /* 0x004fc80008000f00 */
[----:B------:R2:W3:Y:S03]  /*a170*/  SYNCS.PHASECHK.TRANS64.TRYWAIT P0, [R5+URZ+0x8], R6 ;  /* 0x00000806050075a7 */ /* 0x0004e600080011ff */
[----:B---3--:R-:W-:Y:S05]  /*a180*/  @!P0 NANOSLEEP.SYNCS 0x989680 ;  /* 0x009896800000895d */ /* 0x008fea0003900000 */
[----:B------:R-:W3:Y:S02]  /*a190*/  @!P0 SYNCS.PHASECHK.TRANS64 P0, [R5+URZ+0x8], R6 ;  /* 0x00000806050085a7 */ /* 0x000ee400080010ff */
[----:B---3--:R-:W-:Y:S05]  /*a1a0*/  @!P0 BRA `(.L_x_66) ;  /* 0xfffffffc00ec8947 */ /* 0x008fea000383ffff */
[----:B------:R-:W-:Y:S05]  /*a1b0*/  BRA `(.L_x_65) ;  /* 0xffffff98007c7947 */ /* 0x000fea000383ffff */
.L_x_68:
[----:B------:R-:W-:Y:S01]  /*a1c0*/  BSSY B0, `(.L_x_184) ;  /* 0x0000006000007945 */ /* 0x000fe20003800000 */
[----:B------:R-:W-:-:S07]  /*a1d0*/  MOV R15, 0xffffffff ;  /* 0xffffffff000f7802 */ /* 0x000fce0000000f00 */
[----:B-12--5:R-:W-:Y:S05]  /*a1e0*/  WARPSYNC.COLLECTIVE R15, `(.L_x_185) ;  /* 0x000000000f0c7348 */ /* 0x026fea0003c00000 */
[----:B------:R-:W-:Y:S02]  /*a1f0*/  ELECT P6, UR79, PT ;  /* 0x00000000004f782f */ /* 0x000fe400038c0000 */
[----:B------:R-:W-:Y:S01]  /*a200*/  MOV R14, UR79 ;  /* 0x0000004f000e7c02 */ /* 0x000fe20008000f00 */
[----:B-12--5:R-:W-:Y:S10]  /*a210*/  ENDCOLLECTIVE ;  /* 0x000000000000791b */ /* 0x026ff40003800000 */
.L_x_185:
[----:B------:R-:W-:Y:S05]  /*a220*/  BSYNC B0 ;  /* 0x0000000000007941 */ /* 0x000fea0003800000 */
.L_x_184:
[----:B------:R-:W-:Y:S05]  /*a230*/  BRA `(.L_x_186) ;  /* 0xffffff9800ac7947 */ /* 0x000fea000383ffff */
.L_x_70:
[----:B--2---:R-:W-:-:S04]  /*a240*/  MOV R3, UR5 ;  /* 0x0000000500037c02 */ /* 0x004fc80008000f00 */
[----:B------:R2:W3:Y:S03]  /*a250*/  SYNCS.PHASECHK.TRANS64.TRYWAIT P0, [R3+URZ+0x8], R4 ;  /* 0x00000804030075a7 */ /* 0x0004e600080011ff */
[----:B---3--:R-:W-:Y:S05]  /*a260*/  @!P0 NANOSLEEP.SYNCS 0x989680 ;  /* 0x009896800000895d */ /* 0x008fea0003900000 */
[----:B------:R-:W3:Y:S02]  /*a270*/  @!P0 SYNCS.PHASECHK.TRANS64 P0, [R3+URZ+0x8], R4 ;  /* 0x00000804030085a7 */ /* 0x000ee400080010ff */
[----:B---3--:R-:W-:Y:S05]  /*a280*/  @!P0 BRA `(.L_x_70) ;  /* 0xfffffffc00ec8947 */ /* 0x008fea000383ffff */
[----:B------:R-:W-:Y:S05]  /*a290*/  BRA `(.L_x_69) ;  /* 0xffffff9800b07947 */ /* 0x000fea000383ffff */
.L_x_71:
[----:B------:R-:W-:-:S07]  /*a2a0*/  MOV R4, UR20 ;  /* 0x0000001400047c02 */ /* 0x000fce0008000f00 */
.L_x_187:
[----:B-1----:R1:W2:Y:S02]  /*a2b0*/  SYNCS.PHASECHK.TRANS64.TRYWAIT P0, [R4+URZ+0x120], R5 ;  /* 0x00012005040075a7 */ /* 0x0022a400080011ff */
[----:B--2---:R-:W-:Y:S05]  /*a2c0*/  @!P0 NANOSLEEP.SYNCS 0x989680 ;  /* 0x009896800000895d */ /* 0x004fea0003900000 */
[----:B------:R-:W2:Y:S02]  /*a2d0*/  @!P0 SYNCS.PHASECHK.TRANS64 P0, [R4+URZ+0x120], R5 ;  /* 0x00012005040085a7 */ /* 0x000ea400080010ff */
[----:B--2---:R-:W-:Y:S05]  /*a2e0*/  @!P0 BRA `(.L_x_187) ;  /* 0xfffffffc00f08947 */ /* 0x004fea000383ffff */
[----:B------:R-:W-:Y:S05]  /*a2f0*/  BRA `(.L_x_188) ;  /* 0xffffff9c00ac7947 */ /* 0x000fea000383ffff */
.L_x_73:
[----:B------:R-:W-:-:S07]  /*a300*/  MOV R4, UR25 ;  /* 0x0000001900047c02 */ /* 0x000fce0008000f00 */
.L_x_189:
[----:B-1----:R1:W2:Y:S02]  /*a310*/  SYNCS.PHASECHK.TRANS64.TRYWAIT P0, [R4+URZ+0x140], R5 ;  /* 0x00014005040075a7 */ /* 0x0022a400080011ff */
[----:B--2---:R-:W-:Y:S05]  /*a320*/  @!P0 NANOSLEEP.SYNCS 0x989680 ;  /* 0x009896800000895d */ /* 0x004fea0003900000 */
[----:B------:R-:W2:Y:S02]  /*a330*/  @!P0 SYNCS.PHASECHK.TRANS64 P0, [R4+URZ+0x140], R5 ;  /* 0x00014005040085a7 */ /* 0x000ea400080010ff */
[----:B--2---:R-:W-:Y:S05]  /*a340*/  @!P0 BRA `(.L_x_189) ;  /* 0xfffffffc00f08947 */ /* 0x004fea000383ffff */
[----:B------:R-:W-:Y:S05]  /*a350*/  BRA `(.L_x_72) ;  /* 0xffffff9c00cc7947 */ /* 0x000fea000383ffff */
.L_x_77:
[----:B-1----:R-:W-:Y:S07]  /*a360*/  MOV R4, UR18 ;  /* 0x0000001200047c02 */ /* 0x002fee0008000f00 */
.L_x_190:
[----:B-1----:R1:W2:Y:S02]  /*a370*/  SYNCS.PHASECHK.TRANS64.TRYWAIT P0, [R4+URZ], R6 ;  /* 0x00000006040075a7 */ /* 0x0022a400080011ff */
[----:B--2---:R-:W-:Y:S05]  /*a380*/  @!P0 NANOSLEEP.SYNCS 0x989680 ;  /* 0x009896800000895d */ /* 0x004fea0003900000 */
[----:B------:R-:W2:Y:S02]  /*a390*/  @!P0 SYNCS.PHASECHK.TRANS64 P0, [R4+URZ], R6 ;  /* 0x00000006040085a7 */ /* 0x000ea400080010ff */
[----:B--2---:R-:W-:Y:S05]  /*a3a0*/  @!P0 BRA `(.L_x_190) ;  /* 0xfffffffc00f08947 */ /* 0x004fea000383ffff */
[----:B------:R-:W-:Y:S05]  /*a3b0*/  BRA `(.L_x_76) ;  /* 0xffffff9c00f07947 */ /* 0x000fea000383ffff */
.L_x_81:
[----:B--2---:R-:W-:-:S07]  /*a3c0*/  MOV R0, UR4 ;  /* 0x0000000400007c02 */ /* 0x004fce0008000f00 */
.L_x_191:
[----:B--2---:R2:W3:Y:S02]  /*a3d0*/  SYNCS.PHASECHK.TRANS64.TRYWAIT P0, [R0+URZ], R2 ;  /* 0x00000002000075a7 */ /* 0x0044e400080011ff */
[----:B---3--:R-:W-:Y:S05]  /*a3e0*/  @!P0 NANOSLEEP.SYNCS 0x989680 ;  /* 0x009896800000895d */ /* 0x008fea0003900000 */
[----:B------:R-:W3:Y:S02]  /*a3f0*/  @!P0 SYNCS.PHASECHK.TRANS64 P0, [R0+URZ], R2 ;  /* 0x00000002000085a7 */ /* 0x000ee400080010ff */
[----:B---3--:R-:W-:Y:S05]  /*a400*/  @!P0 BRA `(.L_x_191) ;  /* 0xfffffffc00f08947 */ /* 0x008fea000383ffff */
[----:B------:R-:W-:Y:S05]  /*a410*/  BRA `(.L_x_192) ;  /* 0xffffffa000f87947 */ /* 0x000fea000383ffff */
.L_x_84:
[----:B------:R-:W-:-:S07]  /*a420*/  MOV R0, UR20 ;  /* 0x0000001400007c02 */ /* 0x000fce0008000f00 */
.L_x_193:
[----:B--2---:R2:W3:Y:S02]  /*a430*/  SYNCS.PHASECHK.TRANS64.TRYWAIT P1, [R0+URZ+0x150], R2 ;  /* 0x00015002000075a7 */ /* 0x0044e400080211ff */
[----:B---3--:R-:W-:Y:S05]  /*a440*/  @!P1 NANOSLEEP.SYNCS 0x989680 ;  /* 0x009896800000995d */ /* 0x008fea0003900000 */
[----:B------:R-:W3:Y:S02]  /*a450*/  @!P1 SYNCS.PHASECHK.TRANS64 P1, [R0+URZ+0x150], R2 ;  /* 0x00015002000095a7 */ /* 0x000ee400080210ff */
[----:B---3--:R-:W-:Y:S05]  /*a460*/  @!P1 BRA `(.L_x_193) ;  /* 0xfffffffc00f09947 */ /* 0x008fea000383ffff */
[----:B------:R-:W-:Y:S05]  /*a470*/  BRA `(.L_x_194) ;  /* 0xffffffa400447947 */ /* 0x000fea000383ffff */
.L_x_89:
[----:B------:R-:W-:Y:S07]  /*a480*/  MOV R0, UR42 ;  /* 0x0000002a00007c02 */ /* 0x000fee0008000f00 */
.L_x_195:
[----:B-1----:R1:W2:Y:S02]  /*a490*/  SYNCS.PHASECHK.TRANS64.TRYWAIT P0, [R0+URZ+0x120], R2 ;  /* 0x00012002000075a7 */ /* 0x0022a400080011ff */
[----:B--2---:R-:W-:Y:S05]  /*a4a0*/  @!P0 NANOSLEEP.SYNCS 0x989680 ;  /* 0x009896800000895d */ /* 0x004fea0003900000 */
[----:B------:R-:W2:Y:S02]  /*a4b0*/  @!P0 SYNCS.PHASECHK.TRANS64 P0, [R0+URZ+0x120], R2 ;  /* 0x00012002000085a7 */ /* 0x000ea400080010ff */
[----:B--2---:R-:W-:Y:S05]  /*a4c0*/  @!P0 BRA `(.L_x_195) ;  /* 0xfffffffc00f08947 */ /* 0x004fea000383ffff */
[----:B------:R-:W-:Y:S05]  /*a4d0*/  BRA `(.L_x_196) ;  /* 0xffffffa800a07947 */ /* 0x000fea000383ffff */
.L_x_92:
[----:B------:R-:W-:Y:S07]  /*a4e0*/  MOV R0, UR42 ;  /* 0x0000002a00007c02 */ /* 0x000fee0008000f00 */
.L_x_197:
[----:B-1----:R1:W2:Y:S02]  /*a4f0*/  SYNCS.PHASECHK.TRANS64.TRYWAIT P2, [R0+URZ+0x118], R2 ;  /* 0x00011802000075a7 */ /* 0x0022a400080411ff */
[----:B--2---:R-:W-:Y:S05]  /*a500*/  @!P2 NANOSLEEP.SYNCS 0x989680 ;  /* 0x009896800000a95d */ /* 0x004fea0003900000 */
[----:B------:R-:W2:Y:S02]  /*a510*/  @!P2 SYNCS.PHASECHK.TRANS64 P2, [R0+URZ+0x118], R2 ;  /* 0x000118020000a5a7 */ /* 0x000ea400080410ff */
[----:B--2---:R-:W-:Y:S05]  /*a520*/  @!P2 BRA `(.L_x_197) ;  /* 0xfffffffc00f0a947 */ /* 0x004fea000383ffff */
[----:B------:R-:W-:Y:S05]  /*a530*/  BRA `(.L_x_91) ;  /* 0xffffffb000047947 */ /* 0x000fea000383ffff */
.L_x_95:
[----:B------:R-:W-:Y:S07]  /*a540*/  MOV R2, UR42 ;  /* 0x0000002a00027c02 */ /* 0x000fee0008000f00 */
.L_x_198:
[----:B-1----:R1:W2:Y:S02]  /*a550*/  SYNCS.PHASECHK.TRANS64.TRYWAIT P1, [R2+URZ+0xf0], R8 ;  /* 0x0000f008020075a7 */ /* 0x0022a400080211ff */
[----:B--2---:R-:W-:Y:S05]  /*a560*/  @!P1 NANOSLEEP.SYNCS 0x989680 ;  /* 0x009896800000995d */ /* 0x004fea0003900000 */
[----:B------:R-:W2:Y:S02]  /*a570*/  @!P1 SYNCS.PHASECHK.TRANS64 P1, [R2+URZ+0xf0], R8 ;  /* 0x0000f008020095a7 */ /* 0x000ea400080210ff */
[----:B--2---:R-:W-:Y:S05]  /*a580*/  @!P1 BRA `(.L_x_198) ;  /* 0xfffffffc00f09947 */ /* 0x004fea000383ffff */
[----:B------:R-:W-:Y:S05]  /*a590*/  BRA `(.L_x_199) ;  /* 0xffffffb000b87947 */ /* 0x000fea000383ffff */
.L_x_96:
[----:B------:R-:W-:Y:S07]  /*a5a0*/  MOV R2, UR42 ;  /* 0x0000002a00027c02 */ /* 0x000fee0008000f00 */
.L_x_200:
[----:B-1----:R1:W2:Y:S02]  /*a5b0*/  SYNCS.PHASECHK.TRANS64.TRYWAIT P1, [R2+URZ+0xf8], R8 ;  /* 0x0000f808020075a7 */ /* 0x0022a400080211ff */
[----:B--2---:R-:W-:Y:S05]  /*a5c0*/  @!P1 NANOSLEEP.SYNCS 0x989680 ;  /* 0x009896800000995d */ /* 0x004fea0003900000 */
[----:B------:R-:W2:Y:S02]  /*a5d0*/  @!P1 SYNCS.PHASECHK.TRANS64 P1, [R2+URZ+0xf8], R8 ;  /* 0x0000f808020095a7 */ /* 0x000ea400080210ff */
[----:B--2---:R-:W-:Y:S05]  /*a5e0*/  @!P1 BRA `(.L_x_200) ;  /* 0xfffffffc00f09947 */ /* 0x004fea000383ffff */
[----:B------:R-:W-:Y:S05]  /*a5f0*/  BRA `(.L_x_201) ;  /* 0xffffffb4001c7947 */ /* 0x000fea000383ffff */
.L_x_97:
[----:B------:R-:W-:Y:S07]  /*a600*/  MOV R2, UR42 ;  /* 0x0000002a00027c02 */ /* 0x000fee0008000f00 */
.L_x_202:
[----:B-1----:R1:W2:Y:S02]  /*a610*/  SYNCS.PHASECHK.TRANS64.TRYWAIT P1, [R2+URZ+0x100], R8 ;  /* 0x00010008020075a7 */ /* 0x0022a400080211ff */
[----:B--2---:R-:W-:Y:S05]  /*a620*/  @!P1 NANOSLEEP.SYNCS 0x989680 ;  /* 0x009896800000995d */ /* 0x004fea0003900000 */
[----:B------:R-:W2:Y:S02]  /*a630*/  @!P1 SYNCS.PHASECHK.TRANS64 P1, [R2+URZ+0x100], R8 ;  /* 0x00010008020095a7 */ /* 0x000ea400080210ff */
[----:B--2---:R-:W-:Y:S05]  /*a640*/  @!P1 BRA `(.L_x_202) ;  /* 0xfffffffc00f09947 */ /* 0x004fea000383ffff */
[----:B------:R-:W-:Y:S05]  /*a650*/  BRA `(.L_x_203) ;  /* 0xffffffb400847947 */ /* 0x000fea000383ffff */
.L_x_98:
[----:B------:R-:W-:Y:S07]  /*a660*/  MOV R0, UR42 ;  /* 0x0000002a00007c02 */ /* 0x000fee0008000f00 */
.L_x_204:
[----:B-1----:R1:W2:Y:S02]  /*a670*/  SYNCS.PHASECHK.TRANS64.TRYWAIT P0, [R0+URZ+0x108], R8 ;  /* 0x00010808000075a7 */ /* 0x0022a400080011ff */
[----:B--2---:R-:W-:Y:S05]  /*a680*/  @!P0 NANOSLEEP.SYNCS 0x989680 ;  /* 0x009896800000895d */ /* 0x004fea0003900000 */
[----:B------:R-:W2:Y:S02]  /*a690*/  @!P0 SYNCS.PHASECHK.TRANS64 P0, [R0+URZ+0x108], R8 ;  /* 0x00010808000085a7 */ /* 0x000ea400080010ff */
[----:B--2---:R-:W-:Y:S05]  /*a6a0*/  @!P0 BRA `(.L_x_204) ;  /* 0xfffffffc00f08947 */ /* 0x004fea000383ffff */
[----:B------:R-:W-:Y:S05]  /*a6b0*/  BRA `(.L_x_205) ;  /* 0xffffffb400ec7947 */ /* 0x000fea000383ffff */
.L_x_100:
[----:B------:R-:W-:-:S07]  /*a6c0*/  MOV R0, UR42 ;  /* 0x0000002a00007c02 */ /* 0x000fce0008000f00 */
.L_x_206:
[----:B-1----:R1:W3:Y:S02]  /*a6d0*/  SYNCS.PHASECHK.TRANS64.TRYWAIT P0, [R0+URZ+0xf0], R2 ;  /* 0x0000f002000075a7 */ /* 0x0022e400080011ff */
[----:B---3--:R-:W-:Y:S05]  /*a6e0*/  @!P0 NANOSLEEP.SYNCS 0x989680 ;  /* 0x009896800000895d */ /* 0x008fea0003900000 */
[----:B------:R-:W3:Y:S02]  /*a6f0*/  @!P0 SYNCS.PHASECHK.TRANS64 P0, [R0+URZ+0xf0], R2 ;  /* 0x0000f002000085a7 */ /* 0x000ee400080010ff */
[----:B---3--:R-:W-:Y:S05]  /*a700*/  @!P0 BRA `(.L_x_206) ;  /* 0xfffffffc00f08947 */ /* 0x008fea000383ffff */
[----:B------:R-:W-:Y:S05]  /*a710*/  BRA `(.L_x_207) ;  /* 0xffffffb800787947 */ /* 0x000fea000383ffff */
.L_x_101:
[----:B-1----:R-:W-:-:S07]  /*a720*/  MOV R0, UR42 ;  /* 0x0000002a00007c02 */ /* 0x002fce0008000f00 */
.L_x_208:
[----:B-1----:R1:W3:Y:S02]  /*a730*/  SYNCS.PHASECHK.TRANS64.TRYWAIT P0, [R0+URZ+0xf8], R2 ;  /* 0x0000f802000075a7 */ /* 0x0022e400080011ff */
[----:B---3--:R-:W-:Y:S05]  /*a740*/  @!P0 NANOSLEEP.SYNCS 0x989680 ;  /* 0x009896800000895d */ /* 0x008fea0003900000 */
[----:B------:R-:W3:Y:S02]  /*a750*/  @!P0 SYNCS.PHASECHK.TRANS64 P0, [R0+URZ+0xf8], R2 ;  /* 0x0000f802000085a7 */ /* 0x000ee400080010ff */
[----:B---3--:R-:W-:Y:S05]  /*a760*/  @!P0 BRA `(.L_x_208) ;  /* 0xfffffffc00f08947 */ /* 0x008fea000383ffff */
[----:B------:R-:W-:Y:S05]  /*a770*/  BRA `(.L_x_209) ;  /* 0xffffffb800687947 */ /* 0x000fea000383ffff */
.L_x_102:
[----:B-1----:R-:W-:-:S07]  /*a780*/  MOV R0, UR42 ;  /* 0x0000002a00007c02 */ /* 0x002fce0008000f00 */
.L_x_210:
[----:B-1----:R1:W3:Y:S02]  /*a790*/  SYNCS.PHASECHK.TRANS64.TRYWAIT P0, [R0+URZ+0x100], R2 ;  /* 0x00010002000075a7 */ /* 0x0022e400080011ff */
[----:B---3--:R-:W-:Y:S05]  /*a7a0*/  @!P0 NANOSLEEP.SYNCS 0x989680 ;  /* 0x009896800000895d */ /* 0x008fea0003900000 */
[----:B------:R-:W3:Y:S02]  /*a7b0*/  @!P0 SYNCS.PHASECHK.TRANS64 P0, [R0+URZ+0x100], R2 ;  /* 0x00010002000085a7 */ /* 0x000ee400080010ff */
[----:B---3--:R-:W-:Y:S05]  /*a7c0*/  @!P0 BRA `(.L_x_210) ;  /* 0xfffffffc00f08947 */ /* 0x008fea000383ffff */
[----:B------:R-:W-:Y:S05]  /*a7d0*/  BRA `(.L_x_211) ;  /* 0xffffffb800587947 */ /* 0x000fea000383ffff */
.L_x_104:
[----:B------:R-:W-:Y:S07]  /*a7e0*/  MOV R0, UR44 ;  /* 0x0000002c00007c02 */ /* 0x000fee0008000f00 */
.L_x_212:
[----:B-1----:R1:W2:Y:S02]  /*a7f0*/  SYNCS.PHASECHK.TRANS64.TRYWAIT P0, [R0+URZ+0x120], R2 ;  /* 0x00012002000075a7 */ /* 0x0022a400080011ff */
[----:B--2---:R-:W-:Y:S05]  /*a800*/  @!P0 NANOSLEEP.SYNCS 0x989680 ;  /* 0x009896800000895d */ /* 0x004fea0003900000 */
[----:B------:R-:W2:Y:S02]  /*a810*/  @!P0 SYNCS.PHASECHK.TRANS64 P0, [R0+URZ+0x120], R2 ;  /* 0x00012002000085a7 */ /* 0x000ea400080010ff */
[----:B--2---:R-:W-:Y:S05]  /*a820*/  @!P0 BRA `(.L_x_212) ;  /* 0xfffffffc00f08947 */ /* 0x004fea000383ffff */
[----:B------:R-:W-:Y:S05]  /*a830*/  BRA `(.L_x_213) ;  /* 0xffffffbc00347947 */ /* 0x000fea000383ffff */
.L_x_115:
[----:B-1----:R-:W-:Y:S04]  /*a840*/  MOV R2, UR44 ;  /* 0x0000002c00027c02 */ /* 0x002fe80008000f00 */
[----:B------:R1:W2:Y:S03]  /*a850*/  SYNCS.PHASECHK.TRANS64.TRYWAIT P1, [R2+URZ+0xd0], R3 ;  /* 0x0000d003020075a7 */ /* 0x0002a600080211ff */
[----:B--2---:R-:W-:Y:S05]  /*a860*/  @!P1 NANOSLEEP.SYNCS 0x989680 ;  /* 0x009896800000995d */ /* 0x004fea0003900000 */
[----:B------:R-:W2:Y:S02]  /*a870*/  @!P1 SYNCS.PHASECHK.TRANS64 P1, [R2+URZ+0xd0], R3 ;  /* 0x0000d003020095a7 */ /* 0x000ea400080210ff */
[----:B--2---:R-:W-:Y:S05]  /*a880*/  @!P1 BRA `(.L_x_115) ;  /* 0xfffffffc00ec9947 */ /* 0x004fea000383ffff */
[----:B------:R-:W-:Y:S05]  /*a890*/  BRA `(.L_x_114) ;  /* 0xffffffcc00107947 */ /* 0x000fea000383ffff */
.L_x_117:
[----:B-1----:R1:W4:Y:S02]  /*a8a0*/  SYNCS.PHASECHK.TRANS64.TRYWAIT P0, [R64+URZ+0x130], R0 ;  /* 0x00013000400075a7 */ /* 0x00232400080011ff */
[----:B----4-:R-:W-:Y:S05]  /*a8b0*/  @!P0 NANOSLEEP.SYNCS 0x989680 ;  /* 0x009896800000895d */ /* 0x010fea0003900000 */
[----:B------:R-:W4:Y:S02]  /*a8c0*/  @!P0 SYNCS.PHASECHK.TRANS64 P0, [R64+URZ+0x130], R0 ;  /* 0x00013000400085a7 */ /* 0x000f2400080010ff */
[----:B----4-:R-:W-:Y:S05]  /*a8d0*/  @!P0 BRA `(.L_x_117) ;  /* 0xfffffffc00f08947 */ /* 0x010fea000383ffff */
[----:B------:R-:W-:Y:S05]  /*a8e0*/  BRA `(.L_x_116) ;  /* 0xffffffcc00307947 */ /* 0x000fea000383ffff */
.L_x_126:
[----:B--2---:R2:W3:Y:S02]  /*a8f0*/  SYNCS.PHASECHK.TRANS64.TRYWAIT P0, [R4+URZ+0xd0], R0 ;  /* 0x0000d000040075a7 */ /* 0x0044e400080011ff */
[----:B---3--:R-:W-:Y:S05]  /*a900*/  @!P0 NANOSLEEP.SYNCS 0x989680 ;  /* 0x009896800000895d */ /* 0x008fea0003900000 */
[----:B------:R-:W3:Y:S02]  /*a910*/  @!P0 SYNCS.PHASECHK.TRANS64 P0, [R4+URZ+0xd0], R0 ;  /* 0x0000d000040085a7 */ /* 0x000ee400080010ff */
[----:B---3--:R-:W-:Y:S05]  /*a920*/  @!P0 BRA `(.L_x_126) ;  /* 0xfffffffc00f08947 */ /* 0x008fea000383ffff */
[----:B------:R-:W-:Y:S05]  /*a930*/  BRA `(.L_x_125) ;  /* 0xffffffd400507947 */ /* 0x000fea000383ffff */
.L_x_134:
[----:B--2---:R2:W3:Y:S02]  /*a940*/  SYNCS.PHASECHK.TRANS64.TRYWAIT P0, [R2+URZ+0xd0], R4 ;  /* 0x0000d004020075a7 */ /* 0x0044e400080011ff */
[----:B---3--:R-:W-:Y:S05]  /*a950*/  @!P0 NANOSLEEP.SYNCS 0x989680 ;  /* 0x009896800000895d */ /* 0x008fea0003900000 */
[----:B------:R-:W3:Y:S02]  /*a960*/  @!P0 SYNCS.PHASECHK.TRANS64 P0, [R2+URZ+0xd0], R4 ;  /* 0x0000d004020085a7 */ /* 0x000ee400080010ff */
[----:B---3--:R-:W-:Y:S05]  /*a970*/  @!P0 BRA `(.L_x_134) ;  /* 0xfffffffc00f08947 */ /* 0x008fea000383ffff */
[----:B------:R-:W-:Y:S05]  /*a980*/  BRA `(.L_x_133) ;  /* 0xffffffdc00747947 */ /* 0x000fea000383ffff */
.L_x_142:
[----:B--2---:R2:W3:Y:S02]  /*a990*/  SYNCS.PHASECHK.TRANS64.TRYWAIT P0, [R3+URZ+0xd0], R0 ;  /* 0x0000d000030075a7 */ /* 0x0044e400080011ff */
[----:B---3--:R-:W-:Y:S05]  /*a9a0*/  @!P0 NANOSLEEP.SYNCS 0x989680 ;  /* 0x009896800000895d */ /* 0x008fea0003900000 */
[----:B------:R-:W3:Y:S02]  /*a9b0*/  @!P0 SYNCS.PHASECHK.TRANS64 P0, [R3+URZ+0xd0], R0 ;  /* 0x0000d000030085a7 */ /* 0x000ee400080010ff */
[----:B---3--:R-:W-:Y:S05]  /*a9c0*/  @!P0 BRA `(.L_x_142) ;  /* 0xfffffffc00f08947 */ /* 0x008fea000383ffff */
[----:B------:R-:W-:Y:S05]  /*a9d0*/  BRA `(.L_x_141) ;  /* 0xffffffe400947947 */ /* 0x000fea000383ffff */
        .weak           $__internal_0_$__cuda_sm10x_tcgen05_guardrail_trap_col_being_dealloced_not_returned_by_alloc
        .type           $__internal_0_$__cuda_sm10x_tcgen05_guardrail_trap_col_being_dealloced_not_returned_by_alloc,@function
        .size           $__internal_0_$__cuda_sm10x_tcgen05_guardrail_trap_col_being_dealloced_not_returned_by_alloc,($__internal_1_$__cuda_sm10x_tcgen05_guardrail_trap_phase_invalid_during_alloc - $__internal_0_$__cuda_sm10x_tcgen05_guardrail_trap_col_being_dealloced_not_returned_by_alloc)
$__internal_0_$__cuda_sm10x_tcgen05_guardrail_trap_col_being_dealloced_not_returned_by_alloc:
[----:B------:R-:W-:Y:S05]  /*a9e0*/  BPT.TRAP 0x1 ;  /* 0x000000040000795c */ /* 0x000fea0000300000 */
[----:B------:R-:W-:-:S04]  /*a9f0*/  HFMA2 R3, -RZ, RZ, 0, 0 ;  /* 0x00000000ff037431 */ /* 0x000fc800000001ff */
[----:B------:R-:W-:Y:S05]  /*aa00*/  RET.REL.NODEC R2 `(_ZN7cutlass13device_kernelINS_4conv6kernel13ConvUniversalINS1_16ConvProblemShapeILNS1_8OperatorE1ELi3EEENS1_10collective14CollectiveConvINS1_47MainloopSm100TmaUmmaWarpSpecializedImplicitGemmILS5_1ELi13ELi3ELi1ELi2EN4cute5tupleIJNSA_1CILi2EEENSC_ILi1EEESE_EEEEENSB_IJNSC_ILi128EEESH_NSB_IJNSC_ILi64EEEEEEEEENS_10bfloat16_tESL_NSA_8TiledMMAINSA_8MMA_AtomIJNSA_26SM100_MMA_F16BF16_2x1SM_SSISL_SL_fLi128ELi128ELNSA_4UMMA5MajorE0ELSQ_1ELNSP_7ScaleInE0ELSR_0EEEEEENSA_6LayoutINSB_IJSE_SE_SE_EEENSB_IJNSC_ILi0EEESW_SW_EEEEENSB_IJNSA_10UnderscoreESZ_SZ_EEEEENS7_6detail27Sm100ImplicitGemmTileTraitsINSA_25SM100_TMA_2SM_LOAD_IM2COLENSA_14ComposedLayoutINSA_7SwizzleILi3ELi4ELi3EEENSA_18smem_ptr_flag_bitsILi16EEENSU_INSB_IJNSC_ILi8EEESI_EEENSB_IJSI_SE_EEEEEEEvEENS13_INSA_18SM100_TMA_2SM_LOADENS15_IS17_S19_NSU_INSB_IJSI_S1A_EEENSB_IJSE_SI_EEEEEEEvEEEENS_8epilogue10collective18CollectiveEpilogueINS1N_23Sm100TmaWarpSpecializedILi4ELi2ELi16ELb1ELb0EEEJNSB_IJSI_SH_SJ_EEENSB_IJNSU_ISI_SE_EENSU_INSB_IJNSC_ILi16EEESD_EEES1I_EEEEESL_NSB_IJNSB_IJllllEEESE_SW_EEESL_S1Z_NS1N_6fusion15FusionCallbacksIS1R_NS20_17LinearCombinationISL_fSL_fLNS_15FloatRoundStyleE2EEES1S_S1X_JEEENSA_5SM1004TMEM4LOAD26SM100_TMEM_LOAD_32dp32b16xENSA_20SM90_TMA_LOAD_IM2COLENS15_INS16_ILi1ELi4ELi3EEES19_NSU_INSB_IJS1A_S1U_EEENSB_IJS1U_SE_EEEEEEENSA_39AutoVectorizingCopyWithAssumedAlignmentILi128EEENSA_21SM90_TMA_STORE_IM2COLES2F_S2H_S2H_EEEvvEEEEvNT_6ParamsE) ;  /* 0xffffff54027c7950 */ /* 0x000fea0003c3ffff */
        .weak           $__internal_1_$__cuda_sm10x_tcgen05_guardrail_trap_phase_invalid_during_alloc
        .type           $__internal_1_$__cuda_sm10x_tcgen05_guardrail_trap_phase_invalid_during_alloc,@function
        .size           $__internal_1_$__cuda_sm10x_tcgen05_guardrail_trap_phase_invalid_during_alloc,($__internal_2_$__cuda_sm10x_tcgen05_guardrail_trap_unallocated_columns_being_dealloced - $__internal_1_$__cuda_sm10x_tcgen05_guardrail_trap_phase_invalid_during_alloc)
$__internal_1_$__cuda_sm10x_tcgen05_guardrail_trap_phase_invalid_during_alloc:
[----:B------:R-:W-:Y:S05]  /*aa10*/  BPT.TRAP 0x1 ;  /* 0x000000040000795c */ /* 0x000fea0000300000 */
[----:B------:R-:W-:-:S04]  /*aa20*/  MOV R5, 0x0 ;  /* 0x0000000000057802 */ /* 0x000fc80000000f00 */
[----:B------:R-:W-:Y:S05]  /*aa30*/  RET.REL.NODEC R4 `(_ZN7cutlass13device_kernelINS_4conv6kernel13ConvUniversalINS1_16ConvProblemShapeILNS1_8OperatorE1ELi3EEENS1_10collective14CollectiveConvINS1_47MainloopSm100TmaUmmaWarpSpecializedImplicitGemmILS5_1ELi13ELi3ELi1ELi2EN4cute5tupleIJNSA_1CILi2EEENSC_ILi1EEESE_EEEEENSB_IJNSC_ILi128EEESH_NSB_IJNSC_ILi64EEEEEEEEENS_10bfloat16_tESL_NSA_8TiledMMAINSA_8MMA_AtomIJNSA_26SM100_MMA_F16BF16_2x1SM_SSISL_SL_fLi128ELi128ELNSA_4UMMA5MajorE0ELSQ_1ELNSP_7ScaleInE0ELSR_0EEEEEENSA_6LayoutINSB_IJSE_SE_SE_EEENSB_IJNSC_ILi0EEESW_SW_EEEEENSB_IJNSA_10UnderscoreESZ_SZ_EEEEENS7_6detail27Sm100ImplicitGemmTileTraitsINSA_25SM100_TMA_2SM_LOAD_IM2COLENSA_14ComposedLayoutINSA_7SwizzleILi3ELi4ELi3EEENSA_18smem_ptr_flag_bitsILi16EEENSU_INSB_IJNSC_ILi8EEESI_EEENSB_IJSI_SE_EEEEEEEvEENS13_INSA_18SM100_TMA_2SM_LOADENS15_IS17_S19_NSU_INSB_IJSI_S1A_EEENSB_IJSE_SI_EEEEEEEvEEEENS_8epilogue10collective18CollectiveEpilogueINS1N_23Sm100TmaWarpSpecializedILi4ELi2ELi16ELb1ELb0EEEJNSB_IJSI_SH_SJ_EEENSB_IJNSU_ISI_SE_EENSU_INSB_IJNSC_ILi16EEESD_EEES1I_EEEEESL_NSB_IJNSB_IJllllEEESE_SW_EEESL_S1Z_NS1N_6fusion15FusionCallbacksIS1R_NS20_17LinearCombinationISL_fSL_fLNS_15FloatRoundStyleE2EEES1S_S1X_JEEENSA_5SM1004TMEM4LOAD26SM100_TMEM_LOAD_32dp32b16xENSA_20SM90_TMA_LOAD_IM2COLENS15_INS16_ILi1ELi4ELi3EEES19_NSU_INSB_IJS1A_S1U_EEENSB_IJS1U_SE_EEEEEEENSA_39AutoVectorizingCopyWithAssumedAlignmentILi128EEENSA_21SM90_TMA_STORE_IM2COLES2F_S2H_S2H_EEEvvEEEEvNT_6ParamsE) ;  /* 0xffffff5404707950 */ /* 0x000fea0003c3ffff */
        .weak           $__internal_2_$__cuda_sm10x_tcgen05_guardrail_trap_unallocated_columns_being_dealloced
        .type           $__internal_2_$__cuda_sm10x_tcgen05_guardrail_trap_unallocated_columns_being_dealloced,@function
        .size           $__internal_2_$__cuda_sm10x_tcgen05_guardrail_trap_unallocated_columns_being_dealloced,(.L_x_215 - $__internal_2_$__cuda_sm10x_tcgen05_guardrail_trap_unallocated_columns_being_dealloced)
$__internal_2_$__cuda_sm10x_tcgen05_guardrail_trap_unallocated_columns_being_dealloced:
[----:B------:R-:W-:Y:S05]  /*aa40*/  BPT.TRAP 0x1 ;  /* 0x000000040000795c */ /* 0x000fea0000300000 */
[----:B------:R-:W-:-:S04]  /*aa50*/  HFMA2 R3, -RZ, RZ, 0, 0 ;  /* 0x00000000ff037431 */ /* 0x000fc800000001ff */
[----:B------:R-:W-:Y:S05]  /*aa60*/  RET.REL.NODEC R2 `(_ZN7cutlass13device_kernelINS_4conv6kernel13ConvUniversalINS1_16ConvProblemShapeILNS1_8OperatorE1ELi3EEENS1_10collective14CollectiveConvINS1_47MainloopSm100TmaUmmaWarpSpecializedImplicitGemmILS5_1ELi13ELi3ELi1ELi2EN4cute5tupleIJNSA_1CILi2EEENSC_ILi1EEESE_EEEEENSB_IJNSC_ILi128EEESH_NSB_IJNSC_ILi64EEEEEEEEENS_10bfloat16_tESL_NSA_8TiledMMAINSA_8MMA_AtomIJNSA_26SM100_MMA_F16BF16_2x1SM_SSISL_SL_fLi128ELi128ELNSA_4UMMA5MajorE0ELSQ_1ELNSP_7ScaleInE0ELSR_0EEEEEENSA_6LayoutINSB_IJSE_SE_SE_EEENSB_IJNSC_ILi0EEESW_SW_EEEEENSB_IJNSA_10UnderscoreESZ_SZ_EEEEENS7_6detail27Sm100ImplicitGemmTileTraitsINSA_25SM100_TMA_2SM_LOAD_IM2COLENSA_14ComposedLayoutINSA_7SwizzleILi3ELi4ELi3EEENSA_18smem_ptr_flag_bitsILi16EEENSU_INSB_IJNSC_ILi8EEESI_EEENSB_IJSI_SE_EEEEEEEvEENS13_INSA_18SM100_TMA_2SM_LOADENS15_IS17_S19_NSU_INSB_IJSI_S1A_EEENSB_IJSE_SI_EEEEEEEvEEEENS_8epilogue10collective18CollectiveEpilogueINS1N_23Sm100TmaWarpSpecializedILi4ELi2ELi16ELb1ELb0EEEJNSB_IJSI_SH_SJ_EEENSB_IJNSU_ISI_SE_EENSU_INSB_IJNSC_ILi16EEESD_EEES1I_EEEEESL_NSB_IJNSB_IJllllEEESE_SW_EEESL_S1Z_NS1N_6fusion15FusionCallbacksIS1R_NS20_17LinearCombinationISL_fSL_fLNS_15FloatRoundStyleE2EEES1S_S1X_JEEENSA_5SM1004TMEM4LOAD26SM100_TMEM_LOAD_32dp32b16xENSA_20SM90_TMA_LOAD_IM2COLENS15_INS16_ILi1ELi4ELi3EEES19_NSU_INSB_IJS1A_S1U_EEENSB_IJS1U_SE_EEEEEEENSA_39AutoVectorizingCopyWithAssumedAlignmentILi128EEENSA_21SM90_TMA_STORE_IM2COLES2F_S2H_S2H_EEEvvEEEEvNT_6ParamsE) ;  /* 0xffffff5402647950 */ /* 0x000fea0003c3ffff */
.L_x_214:
[----:B------:R-:W-:-:S00]  /*aa70*/  BRA `(.L_x_214) ;  /* 0xfffffffc00fc7947 */ /* 0x000fc0000383ffff */
[----:B------:R-:W-:-:S00]  /*aa80*/  NOP ;  /* 0x0000000000007918 */ /* 0x000fc00000000000 */
[----:B------:R-:W-:-:S00]  /*aa90*/  NOP ;  /* 0x0000000000007918 */ /* 0x000fc00000000000 */
[----:B------:R-:W-:-:S00]  /*aaa0*/  NOP ;  /* 0x0000000000007918 */ /* 0x000fc00000000000 */
[----:B------:R-:W-:-:S00]  /*aab0*/  NOP ;  /* 0x0000000000007918 */ /* 0x000fc00000000000 */
[----:B------:R-:W-:-:S00]  /*aac0*/  NOP ;  /* 0x0000000000007918 */ /* 0x000fc00000000000 */
[----:B------:R-:W-:-:S00]  /*aad0*/  NOP ;  /* 0x0000000000007918 */ /* 0x000fc00000000000 */
[----:B------:R-:W-:-:S00]  /*aae0*/  NOP ;  /* 0x0000000000007918 */ /* 0x000fc00000000000 */
[----:B------:R-:W-:-:S00]  /*aaf0*/  NOP ;  /* 0x0000000000007918 */ /* 0x000fc00000000000 */
.L_x_215:


//--------------------- .nv.global.init           --------------------------
	.section	.nv.global.init,"aw",@progbits
.nv.global.init:
	.type		$str$29,@object
	.size		$str$29,($str$30 - $str$29)
$str$29:
        /*0000*/ 	.byte	0x28, 0x61, 0x64, 0x64, 0x72, 0x65, 0x73, 0x73, 0x20, 0x26, 0x20, 0x6d, 0x61, 0x73, 0x6b, 0x29
        /*0010*/ 	.byte	0x20, 0x3d, 0x3d, 0x20, 0x30, 0x00
	.type		$str$30,@object
	.size		$str$30,($str$28 - $str$30)
$str$30:
        /*0016*/ 	.byte	0x2f, 0x74, 0x6d, 0x70, 0x2f, 0x63, 0x75, 0x74, 0x6c, 0x61, 0x73, 0x73, 0x5f, 0x73, 0x77, 0x65
        /*0026*/ 	.byte	0x65, 0x70, 0x5f, 0x73, 0x72, 0x63, 0x2f, 0x69, 0x6e, 0x63, 0x6c, 0x75, 0x64, 0x65, 0x2f, 0x63
        /*0036*/ 	.byte	0x75, 0x74, 0x65, 0x2f, 0x70, 0x6f, 0x69, 0x6e, 0x74, 0x65, 0x72, 0x5f, 0x66, 0x6c, 0x61, 0x67
        /*0046*/ 	.byte	0x67, 0x65, 0x64, 0x2e, 0x68, 0x70, 0x70, 0x00
	.type		$str$28,@object
	.size		$str$28,($str$27 - $str$28)
$str$28:
        /*004e*/ 	.byte	0x2f, 0x74, 0x6d, 0x70, 0x2f, 0x63, 0x75, 0x74, 0x6c, 0x61, 0x73, 0x73, 0x5f, 0x73, 0x77, 0x65
        /*005e*/ 	.byte	0x65, 0x70, 0x5f, 0x73, 0x72, 0x63, 0x2f, 0x69, 0x6e, 0x63, 0x6c, 0x75, 0x64, 0x65, 0x2f, 0x63
        /*006e*/ 	.byte	0x75, 0x74, 0x65, 0x2f, 0x61, 0x74, 0x6f, 0x6d, 0x2f, 0x63, 0x6f, 0x70, 0x79, 0x5f, 0x74, 0x72
        /*007e*/ 	.byte	0x61, 0x69, 0x74, 0x73, 0x5f, 0x73, 0x6d, 0x31, 0x30, 0x30, 0x2e, 0x68, 0x70, 0x70, 0x00
	.type		$str$27,@object
	.size		$str$27,(__unnamed_1 - $str$27)
$str$27:
        /*008d*/ 	.byte	0x28, 0x28, 0x75, 0x69, 0x6e, 0x74, 0x33, 0x32, 0x5f, 0x74, 0x28, 0x74, 0x68, 0x72, 0x65, 0x61
        /*009d*/ 	.byte	0x64, 0x49, 0x64, 0x78, 0x2e, 0x78, 0x29, 0x20, 0x2f, 0x20, 0x33, 0x32, 0x29, 0x20, 0x25, 0x20
        /*00ad*/ 	.byte	0x34, 0x29, 0x20, 0x3d, 0x3d, 0x20, 0x28, 0x28, 0x28, 0x74, 0x6d, 0x65, 0x6d, 0x5f, 0x61, 0x64
        /*00bd*/ 	.byte	0x64, 0x72, 0x20, 0x3e, 0x3e, 0x20, 0x31, 0x36, 0x29, 0x20, 0x2f, 0x20, 0x33, 0x32, 0x29, 0x20
        /*00cd*/ 	.byte	0x25, 0x20, 0x34, 0x29, 0x00
	.type		__unnamed_1,@object
	.size		__unnamed_1,(__unnamed_2 - __unnamed_1)
__unnamed_1:
        /*00d2*/ 	.byte	0x61, 0x75, 0x74, 0x6f, 0x20, 0x63, 0x75, 0x74, 0x65, 0x3a, 0x3a, 0x61, 0x73, 0x5f, 0x70, 0x6f
        /* <DEDUP_REMOVED lines=24> */
        /*0262*/ 	.byte	0x43, 0x3c, 0x32, 0x30, 0x34, 0x38, 0x3e, 0x3e, 0x3e, 0x3e, 0x5d, 0x00
	.type		__unnamed_2,@object
	.size		__unnamed_2,(.L_2 - __unnamed_2)
__unnamed_2:
        /* <DEDUP_REMOVED lines=40> */
        /*04ee*/ 	.byte	0x3a, 0x3a, 0x43, 0x3c, 0x30, 0x3e, 0x3e, 0x3e, 0x3e, 0x5d, 0x00
.L_2:


//--------------------- .nv.shared._ZN7cutlass13device_kernelINS_4conv6kernel13ConvUniversalINS1_16ConvProblemShapeILNS1_8OperatorE1ELi3EEENS1_10collective14CollectiveConvINS1_47MainloopSm100TmaUmmaWarpSpecializedImplicitGemmILS5_1ELi13ELi3ELi1ELi2EN4cute5tupleIJNSA_1CILi2EEENSC_ILi1EEESE_EEEEENSB_IJNSC_ILi128EEESH_NSB_IJNSC_ILi64EEEEEEEEENS_10bfloat16_tESL_NSA_8TiledMMAINSA_8MMA_AtomIJNSA_26SM100_MMA_F16BF16_2x1SM_SSISL_SL_fLi128ELi128ELNSA_4UMMA5MajorE0ELSQ_1ELNSP_7ScaleInE0ELSR_0EEEEEENSA_6LayoutINSB_IJSE_SE_SE_EEENSB_IJNSC_ILi0EEESW_SW_EEEEENSB_IJNSA_10UnderscoreESZ_SZ_EEEEENS7_6detail27Sm100ImplicitGemmTileTraitsINSA_25SM100_TMA_2SM_LOAD_IM2COLENSA_14ComposedLayoutINSA_7SwizzleILi3ELi4ELi3EEENSA_18smem_ptr_flag_bitsILi16EEENSU_INSB_IJNSC_ILi8EEESI_EEENSB_IJSI_SE_EEEEEEEvEENS13_INSA_18SM100_TMA_2SM_LOADENS15_IS17_S19_NSU_INSB_IJSI_S1A_EEENSB_IJSE_SI_EEEEEEEvEEEENS_8epilogue10collective18CollectiveEpilogueINS1N_23Sm100TmaWarpSpecializedILi4ELi2ELi16ELb1ELb0EEEJNSB_IJSI_SH_SJ_EEENSB_IJNSU_ISI_SE_EENSU_INSB_IJNSC_ILi16EEESD_EEES1I_EEEEESL_NSB_IJNSB_IJllllEEESE_SW_EEESL_S1Z_NS1N_6fusion15FusionCallbacksIS1R_NS20_17LinearCombinationISL_fSL_fLNS_15FloatRoundStyleE2EEES1S_S1X_JEEENSA_5SM1004TMEM4LOAD26SM100_TMEM_LOAD_32dp32b16xENSA_20SM90_TMA_LOAD_IM2COLENS15_INS16_ILi1ELi4ELi3EEES19_NSU_INSB_IJS1A_S1U_EEENSB_IJS1U_SE_EEEEEEENSA_39AutoVectorizingCopyWithAssumedAlignmentILi128EEENSA_21SM90_TMA_STORE_IM2COLES2F_S2H_S2H_EEEvvEEEEvNT_6ParamsE --------------------------
	.section	.nv.shared._ZN7cutlass13device_kernelINS_4conv6kernel13ConvUniversalINS1_16ConvProblemShapeILNS1_8OperatorE1ELi3EEENS1_10collective14CollectiveConvINS1_47MainloopSm100TmaUmmaWarpSpecializedImplicitGemmILS5_1ELi13ELi3ELi1ELi2EN4cute5tupleIJNSA_1CILi2EEENSC_ILi1EEESE_EEEEENSB_IJNSC_ILi128EEESH_NSB_IJNSC_ILi64EEEEEEEEENS_10bfloat16_tESL_NSA_8TiledMMAINSA_8MMA_AtomIJNSA_26SM100_MMA_F16BF16_2x1SM_SSISL_SL_fLi128ELi128ELNSA_4UMMA5MajorE0ELSQ_1ELNSP_7ScaleInE0ELSR_0EEEEEENSA_6LayoutINSB_IJSE_SE_SE_EEENSB_IJNSC_ILi0EEESW_SW_EEEEENSB_IJNSA_10UnderscoreESZ_SZ_EEEEENS7_6detail27Sm100ImplicitGemmTileTraitsINSA_25SM100_TMA_2SM_LOAD_IM2COLENSA_14ComposedLayoutINSA_7SwizzleILi3ELi4ELi3EEENSA_18smem_ptr_flag_bitsILi16EEENSU_INSB_IJNSC_ILi8EEESI_EEENSB_IJSI_SE_EEEEEEEvEENS13_INSA_18SM100_TMA_2SM_LOADENS15_IS17_S19_NSU_INSB_IJSI_S1A_EEENSB_IJSE_SI_EEEEEEEvEEEENS_8epilogue10collective18CollectiveEpilogueINS1N_23Sm100TmaWarpSpecializedILi4ELi2ELi16ELb1ELb0EEEJNSB_IJSI_SH_SJ_EEENSB_IJNSU_ISI_SE_EENSU_INSB_IJNSC_ILi16EEESD_EEES1I_EEEEESL_NSB_IJNSB_IJllllEEESE_SW_EEESL_S1Z_NS1N_6fusion15FusionCallbacksIS1R_NS20_17LinearCombinationISL_fSL_fLNS_15FloatRoundStyleE2EEES1S_S1X_JEEENSA_5SM1004TMEM4LOAD26SM100_TMEM_LOAD_32dp32b16xENSA_20SM90_TMA_LOAD_IM2COLENS15_INS16_ILi1ELi4ELi3EEES19_NSU_INSB_IJS1A_S1U_EEENSB_IJS1U_SE_EEEEEEENSA_39AutoVectorizingCopyWithAssumedAlignmentILi128EEENSA_21SM90_TMA_STORE_IM2COLES2F_S2H_S2H_EEEvvEEEEvNT_6ParamsE,"aw",@nobits
	.sectionflags	@""
	.align	16
	.zero		1024


//--------------------- .nv.shared.reserved.0     --------------------------
	.section	.nv.shared.reserved.0,"aw",@nobits
	.weak		__nv_reservedSMEM_offset_0_alias
	.size		__nv_reservedSMEM_offset_0_alias, 0, 64
	.other		__nv_reservedSMEM_offset_0_alias,@"STO_CUDA_RESERVED_SHARED STV_DEFAULT"
__nv_reservedSMEM_offset_0_alias:
	.zero		0
.nv.shared.reserved.0:
	.zero		64
	.weak		__nv_reservedSMEM_tcgen05_partition
	.type		__nv_reservedSMEM_tcgen05_partition,@object
	.size		__nv_reservedSMEM_tcgen05_partition,(.L_0 - __nv_reservedSMEM_tcgen05_partition)
__nv_reservedSMEM_tcgen05_partition:
	.zero		32
.L_0:


//--------------------- .nv.global                --------------------------
	.section	.nv.global,"aw",@nobits
.nv.global:
	.type		_ZN39_INTERNAL_b0579f74_4_k_cu_7b2dbd97_41844cute1_E,@object
	.size		_ZN39_INTERNAL_b0579f74_4_k_cu_7b2dbd97_41844cute1_E,(_ZN39_INTERNAL_b0579f74_4_k_cu_7b2dbd97_41844cuda3std3__45__cpo6cbeginE - _ZN39_INTERNAL_b0579f74_4_k_cu_7b2dbd97_41844cute1_E)
_ZN39_INTERNAL_b0579f74_4_k_cu_7b2dbd97_41844cute1_E:
	.zero		1
	.type		_ZN39_INTERNAL_b0579f74_4_k_cu_7b2dbd97_41844cuda3std3__45__cpo6cbeginE,@object
	.size		_ZN39_INTERNAL_b0579f74_4_k_cu_7b2dbd97_41844cuda3std3__45__cpo6cbeginE,(_ZN39_INTERNAL_b0579f74_4_k_cu_7b2dbd97_41844cuda3std3__48in_placeE - _ZN39_INTERNAL_b0579f74_4_k_cu_7b2dbd97_41844cuda3std3__45__cpo6cbeginE)
_ZN39_INTERNAL_b0579f74_4_k_cu_7b2dbd97_41844cuda3std3__45__cpo6cbeginE:
	.zero		1
	.type		_ZN39_INTERNAL_b0579f74_4_k_cu_7b2dbd97_41844cuda3std3__48in_placeE,@object
	.size		_ZN39_INTERNAL_b0579f74_4_k_cu_7b2dbd97_41844cuda3std3__48in_placeE,(_ZN39_INTERNAL_b0579f74_4_k_cu_7b2dbd97_41844cuda3std6ranges3__45__cpo9iter_moveE - _ZN39_INTERNAL_b0579f74_4_k_cu_7b2dbd97_41844cuda3std3__48in_placeE)
_ZN39_INTERNAL_b0579f74_4_k_cu_7b2dbd97_41844cuda3std3__48in_placeE:
	.zero		1
	.type		_ZN39_INTERNAL_b0579f74_4_k_cu_7b2dbd97_41844cuda3std6ranges3__45__cpo9iter_moveE,@object
	.size		_ZN39_INTERNAL_b0579f74_4_k_cu_7b2dbd97_41844cuda3std6ranges3__45__cpo9iter_moveE,(_ZN39_INTERNAL_b0579f74_4_k_cu_7b2dbd97_41844cuda3std3__45__cpo5beginE - _ZN39_INTERNAL_b0579f74_4_k_cu_7b2dbd97_41844cuda3std6ranges3__45__cpo9iter_moveE)
_ZN39_INTERNAL_b0579f74_4_k_cu_7b2dbd97_41844cuda3std6ranges3__45__cpo9iter_moveE:
	.zero		1
	.type		_ZN39_INTERNAL_b0579f74_4_k_cu_7b2dbd97_41844cuda3std3__45__cpo5beginE,@object
	.size		_ZN39_INTERNAL_b0579f74_4_k_cu_7b2dbd97_41844cuda3std3__45__cpo5beginE,(_ZN39_INTERNAL_b0579f74_4_k_cu_7b2dbd97_41844cuda3std3__441_GLOBAL__N__b0579f74_4_k_cu_7b2dbd97_41846ignoreE - _ZN39_INTERNAL_b0579f74_4_k_cu_7b2dbd97_41844cuda3std3__45__cpo5beginE)
_ZN39_INTERNAL_b0579f74_4_k_cu_7b2dbd97_41844cuda3std3__45__cpo5beginE:
	.zero		1
	.type		_ZN39_INTERNAL_b0579f74_4_k_cu_7b2dbd97_41844cuda3std3__441_GLOBAL__N__b0579f74_4_k_cu_7b2dbd97_41846ignoreE,@object
	.size		_ZN39_INTERNAL_b0579f74_4_k_cu_7b2dbd97_41844cuda3std3__441_GLOBAL__N__b0579f74_4_k_cu_7b2dbd97_41846ignoreE,(_ZN39_INTERNAL_b0579f74_4_k_cu_7b2dbd97_41844cute7productE - _ZN39_INTERNAL_b0579f74_4_k_cu_7b2dbd97_41844cuda3std3__441_GLOBAL__N__b0579f74_4_k_cu_7b2dbd97_41846ignoreE)
_ZN39_INTERNAL_b0579f74_4_k_cu_7b2dbd97_41844cuda3std3__441_GLOBAL__N__b0579f74_4_k_cu_7b2dbd97_41846ignoreE:
	.zero		1
	.type		_ZN39_INTERNAL_b0579f74_4_k_cu_7b2dbd97_41844cute7productE,@object
	.size		_ZN39_INTERNAL_b0579f74_4_k_cu_7b2dbd97_41844cute7productE,(_ZN39_INTERNAL_b0579f74_4_k_cu_7b2dbd97_41844cuda3std3__45__cpo3endE - _ZN39_INTERNAL_b0579f74_4_k_cu_7b2dbd97_41844cute7productE)
_ZN39_INTERNAL_b0579f74_4_k_cu_7b2dbd97_41844cute7productE:
	.zero		1
	.type		_ZN39_INTERNAL_b0579f74_4_k_cu_7b2dbd97_41844cuda3std3__45__cpo3endE,@object
	.size		_ZN39_INTERNAL_b0579f74_4_k_cu_7b2dbd97_41844cuda3std3__45__cpo3endE,(_ZN39_INTERNAL_b0579f74_4_k_cu_7b2dbd97_41844cuda3std3__419piecewise_constructE - _ZN39_INTERNAL_b0579f74_4_k_cu_7b2dbd97_41844cuda3std3__45__cpo3endE)
_ZN39_INTERNAL_b0579f74_4_k_cu_7b2dbd97_41844cuda3std3__45__cpo3endE:
	.zero		1
	.type		_ZN39_INTERNAL_b0579f74_4_k_cu_7b2dbd97_41844cuda3std3__419piecewise_constructE,@object
	.size		_ZN39_INTERNAL_b0579f74_4_k_cu_7b2dbd97_41844cuda3std3__419piecewise_constructE,(_ZN39_INTERNAL_b0579f74_4_k_cu_7b2dbd97_41844cuda3std3__45__cpo4cendE - _ZN39_INTERNAL_b0579f74_4_k_cu_7b2dbd97_41844cuda3std3__419piecewise_constructE)
_ZN39_INTERNAL_b0579f74_4_k_cu_7b2dbd97_41844cuda3std3__419piecewise_constructE:
	.zero		1
	.type		_ZN39_INTERNAL_b0579f74_4_k_cu_7b2dbd97_41844cuda3std3__45__cpo4cendE,@object
	.size		_ZN39_INTERNAL_b0579f74_4_k_cu_7b2dbd97_41844cuda3std3__45__cpo4cendE,(_ZN39_INTERNAL_b0579f74_4_k_cu_7b2dbd97_41844cuda3std6ranges3__45__cpo4swapE - _ZN39_INTERNAL_b0579f74_4_k_cu_7b2dbd97_41844cuda3std3__45__cpo4cendE)
_ZN39_INTERNAL_b0579f74_4_k_cu_7b2dbd97_41844cuda3std3__45__cpo4cendE:
	.zero		1
	.type		_ZN39_INTERNAL_b0579f74_4_k_cu_7b2dbd97_41844cuda3std6ranges3__45__cpo4swapE,@object
	.size		_ZN39_INTERNAL_b0579f74_4_k_cu_7b2dbd97_41844cuda3std6ranges3__45__cpo4swapE,(.L_10 - _ZN39_INTERNAL_b0579f74_4_k_cu_7b2dbd97_41844cuda3std6ranges3__45__cpo4swapE)
_ZN39_INTERNAL_b0579f74_4_k_cu_7b2dbd97_41844cuda3std6ranges3__45__cpo4swapE:
	.zero		1
.L_10:


//--------------------- .nv.constant0._ZN7cutlass13device_kernelINS_4conv6kernel13ConvUniversalINS1_16ConvProblemShapeILNS1_8OperatorE1ELi3EEENS1_10collective14CollectiveConvINS1_47MainloopSm100TmaUmmaWarpSpecializedImplicitGemmILS5_1ELi13ELi3ELi1ELi2EN4cute5tupleIJNSA_1CILi2EEENSC_ILi1EEESE_EEEEENSB_IJNSC_ILi128EEESH_NSB_IJNSC_ILi64EEEEEEEEENS_10bfloat16_tESL_NSA_8TiledMMAINSA_8MMA_AtomIJNSA_26SM100_MMA_F16BF16_2x1SM_SSISL_SL_fLi128ELi128ELNSA_4UMMA5MajorE0ELSQ_1ELNSP_7ScaleInE0ELSR_0EEEEEENSA_6LayoutINSB_IJSE_SE_SE_EEENSB_IJNSC_ILi0EEESW_SW_EEEEENSB_IJNSA_10UnderscoreESZ_SZ_EEEEENS7_6detail27Sm100ImplicitGemmTileTraitsINSA_25SM100_TMA_2SM_LOAD_IM2COLENSA_14ComposedLayoutINSA_7SwizzleILi3ELi4ELi3EEENSA_18smem_ptr_flag_bitsILi16EEENSU_INSB_IJNSC_ILi8EEESI_EEENSB_IJSI_SE_EEEEEEEvEENS13_INSA_18SM100_TMA_2SM_LOADENS15_IS17_S19_NSU_INSB_IJSI_S1A_EEENSB_IJSE_SI_EEEEEEEvEEEENS_8epilogue10collective18CollectiveEpilogueINS1N_23Sm100TmaWarpSpecializedILi4ELi2ELi16ELb1ELb0EEEJNSB_IJSI_SH_SJ_EEENSB_IJNSU_ISI_SE_EENSU_INSB_IJNSC_ILi16EEESD_EEES1I_EEEEESL_NSB_IJNSB_IJllllEEESE_SW_EEESL_S1Z_NS1N_6fusion15FusionCallbacksIS1R_NS20_17LinearCombinationISL_fSL_fLNS_15FloatRoundStyleE2EEES1S_S1X_JEEENSA_5SM1004TMEM4LOAD26SM100_TMEM_LOAD_32dp32b16xENSA_20SM90_TMA_LOAD_IM2COLENS15_INS16_ILi1ELi4ELi3EEES19_NSU_INSB_IJS1A_S1U_EEENSB_IJS1U_SE_EEEEEEENSA_39AutoVectorizingCopyWithAssumedAlignmentILi128EEENSA_21SM90_TMA_STORE_IM2COLES2F_S2H_S2H_EEEvvEEEEvNT_6ParamsE --------------------------
	.section	.nv.constant0._ZN7cutlass13device_kernelINS_4conv6kernel13ConvUniversalINS1_16ConvProblemShapeILNS1_8OperatorE1ELi3EEENS1_10collective14CollectiveConvINS1_47MainloopSm100TmaUmmaWarpSpecializedImplicitGemmILS5_1ELi13ELi3ELi1ELi2EN4cute5tupleIJNSA_1CILi2EEENSC_ILi1EEESE_EEEEENSB_IJNSC_ILi128EEESH_NSB_IJNSC_ILi64EEEEEEEEENS_10bfloat16_tESL_NSA_8TiledMMAINSA_8MMA_AtomIJNSA_26SM100_MMA_F16BF16_2x1SM_SSISL_SL_fLi128ELi128ELNSA_4UMMA5MajorE0ELSQ_1ELNSP_7ScaleInE0ELSR_0EEEEEENSA_6LayoutINSB_IJSE_SE_SE_EEENSB_IJNSC_ILi0EEESW_SW_EEEEENSB_IJNSA_10UnderscoreESZ_SZ_EEEEENS7_6detail27Sm100ImplicitGemmTileTraitsINSA_25SM100_TMA_2SM_LOAD_IM2COLENSA_14ComposedLayoutINSA_7SwizzleILi3ELi4ELi3EEENSA_18smem_ptr_flag_bitsILi16EEENSU_INSB_IJNSC_ILi8EEESI_EEENSB_IJSI_SE_EEEEEEEvEENS13_INSA_18SM100_TMA_2SM_LOADENS15_IS17_S19_NSU_INSB_IJSI_S1A_EEENSB_IJSE_SI_EEEEEEEvEEEENS_8epilogue10collective18CollectiveEpilogueINS1N_23Sm100TmaWarpSpecializedILi4ELi2ELi16ELb1ELb0EEEJNSB_IJSI_SH_SJ_EEENSB_IJNSU_ISI_SE_EENSU_INSB_IJNSC_ILi16EEESD_EEES1I_EEEEESL_NSB_IJNSB_IJllllEEESE_SW_EEESL_S1Z_NS1N_6fusion15FusionCallbacksIS1R_NS20_17LinearCombinationISL_fSL_fLNS_15FloatRoundStyleE2EEES1S_S1X_JEEENSA_5SM1004TMEM4LOAD26SM100_TMEM_LOAD_32dp32b16xENSA_20SM90_TMA_LOAD_IM2COLENS15_INS16_ILi1ELi4ELi3EEES19_NSU_INSB_IJS1A_S1U_EEENSB_IJS1U_SE_EEEEEEENSA_39AutoVectorizingCopyWithAssumedAlignmentILi128EEENSA_21SM90_TMA_STORE_IM2COLES2F_S2H_S2H_EEEvvEEEEvNT_6ParamsE,"a",@progbits
	.sectionflags	@""
	.align	4
.nv.constant0._ZN7cutlass13device_kernelINS_4conv6kernel13ConvUniversalINS1_16ConvProblemShapeILNS1_8OperatorE1ELi3EEENS1_10collective14CollectiveConvINS1_47MainloopSm100TmaUmmaWarpSpecializedImplicitGemmILS5_1ELi13ELi3ELi1ELi2EN4cute5tupleIJNSA_1CILi2EEENSC_ILi1EEESE_EEEEENSB_IJNSC_ILi128EEESH_NSB_IJNSC_ILi64EEEEEEEEENS_10bfloat16_tESL_NSA_8TiledMMAINSA_8MMA_AtomIJNSA_26SM100_MMA_F16BF16_2x1SM_SSISL_SL_fLi128ELi128ELNSA_4UMMA5MajorE0ELSQ_1ELNSP_7ScaleInE0ELSR_0EEEEEENSA_6LayoutINSB_IJSE_SE_SE_EEENSB_IJNSC_ILi0EEESW_SW_EEEEENSB_IJNSA_10UnderscoreESZ_SZ_EEEEENS7_6detail27Sm100ImplicitGemmTileTraitsINSA_25SM100_TMA_2SM_LOAD_IM2COLENSA_14ComposedLayoutINSA_7SwizzleILi3ELi4ELi3EEENSA_18smem_ptr_flag_bitsILi16EEENSU_INSB_IJNSC_ILi8EEESI_EEENSB_IJSI_SE_EEEEEEEvEENS13_INSA_18SM100_TMA_2SM_LOADENS15_IS17_S19_NSU_INSB_IJSI_S1A_EEENSB_IJSE_SI_EEEEEEEvEEEENS_8epilogue10collective18CollectiveEpilogueINS1N_23Sm100TmaWarpSpecializedILi4ELi2ELi16ELb1ELb0EEEJNSB_IJSI_SH_SJ_EEENSB_IJNSU_ISI_SE_EENSU_INSB_IJNSC_ILi16EEESD_EEES1I_EEEEESL_NSB_IJNSB_IJllllEEESE_SW_EEESL_S1Z_NS1N_6fusion15FusionCallbacksIS1R_NS20_17LinearCombinationISL_fSL_fLNS_15FloatRoundStyleE2EEES1S_S1X_JEEENSA_5SM1004TMEM4LOAD26SM100_TMEM_LOAD_32dp32b16xENSA_20SM90_TMA_LOAD_IM2COLENS15_INS16_ILi1ELi4ELi3EEES19_NSU_INSB_IJS1A_S1U_EEENSB_IJS1U_SE_EEEEEEENSA_39AutoVectorizingCopyWithAssumedAlignmentILi128EEENSA_21SM90_TMA_STORE_IM2COLES2F_S2H_S2H_EEEvvEEEEvNT_6ParamsE:
	.zero		3200


//--------------------- SYMBOLS --------------------------

	.type		.nv.reservedSmem.offset0,@object
	.size		.nv.reservedSmem.offset0,0x4
	.type		.nv.reservedSmem.cap,@object
	.size		.nv.reservedSmem.cap,0x4
	.type		__assertfail,@function
